	.headerflags	@"EF_CUDA_TEXMODE_UNIFIED EF_CUDA_64BIT_ADDRESS EF_CUDA_ACCELERATORS EF_CUDA_SM90 EF_CUDA_VIRTUAL_SM(EF_CUDA_SM90)"
	.elftype	@"ET_EXEC"


//--------------------- .nv.info                  --------------------------
	.section	.nv.info,"",@"SHT_CUDA_INFO"
	.align	4


	//----- nvinfo : EIATTR_REGCOUNT
	.align		4
        /*0000*/ 	.byte	0x04, 0x2f
        /*0002*/ 	.short	(.L_3 - .L_2)
	.align		4
.L_2:
        /*0004*/ 	.word	index@(triton_poi_fused__native_batch_norm_legit_no_training_relu_9)
        /*0008*/ 	.word	0x00000028


	//----- nvinfo : EIATTR_MIN_STACK_SIZE
	.align		4
.L_3:
        /*000c*/ 	.byte	0x04, 0x12
        /*000e*/ 	.short	(.L_5 - .L_4)
	.align		4
.L_4:
        /*0010*/ 	.word	index@(triton_poi_fused__native_batch_norm_legit_no_training_relu_9)
        /*0014*/ 	.word	0x00000000


	//----- nvinfo : EIATTR_FRAME_SIZE
	.align		4
.L_5:
        /*0018*/ 	.byte	0x04, 0x11
        /*001a*/ 	.short	(.L_7 - .L_6)
	.align		4
.L_6:
        /*001c*/ 	.word	index@(triton_poi_fused__native_batch_norm_legit_no_training_relu_9)
        /*0020*/ 	.word	0x00000000


	//----- nvinfo : EIATTR_MIN_STACK_SIZE
	.align		4
.L_7:
        /*0024*/ 	.byte	0x04, 0x12
        /*0026*/ 	.short	(.L_9 - .L_8)
	.align		4
.L_8:
        /*0028*/ 	.word	index@(triton_poi_fused__native_batch_norm_legit_no_training_relu_9)
        /*002c*/ 	.word	0x00000000
.L_9:


//--------------------- .nv.info.triton_poi_fused__native_batch_norm_legit_no_training_relu_9 --------------------------
	.section	.nv.info.triton_poi_fused__native_batch_norm_legit_no_training_relu_9,"",@"SHT_CUDA_INFO"
	.sectionflags	@""
	.align	4


	//----- nvinfo : EIATTR_CUDA_API_VERSION
	.align		4
        /*0000*/ 	.byte	0x04, 0x37
        /*0002*/ 	.short	(.L_11 - .L_10)
.L_10:
        /*0004*/ 	.word	0x0000007c


	//----- nvinfo : EIATTR_KPARAM_INFO
	.align		4
.L_11:
        /*0008*/ 	.byte	0x04, 0x17
        /*000a*/ 	.short	(.L_13 - .L_12)
.L_12:
        /*000c*/ 	.word	0x00000000
        /*0010*/ 	.short	0x0007
        /*0012*/ 	.short	0x0034
        /*0014*/ 	.byte	0x00, 0xf0, 0x11, 0x00


	//----- nvinfo : EIATTR_KPARAM_INFO
	.align		4
.L_13:
        /*0018*/ 	.byte	0x04, 0x17
        /*001a*/ 	.short	(.L_15 - .L_14)
.L_14:
        /*001c*/ 	.word	0x00000000
        /*0020*/ 	.short	0x0006
        /*0022*/ 	.short	0x0030
        /*0024*/ 	.byte	0x00, 0xf0, 0x11, 0x00


	//----- nvinfo : EIATTR_KPARAM_INFO
	.align		4
.L_15:
        /*0028*/ 	.byte	0x04, 0x17
        /*002a*/ 	.short	(.L_17 - .L_16)
.L_16:
        /*002c*/ 	.word	0x00000000
        /*0030*/ 	.short	0x0005
        /*0032*/ 	.short	0x0028
        /*0034*/ 	.byte	0x00, 0xf4, 0x21, 0x00


	//----- nvinfo : EIATTR_KPARAM_INFO
	.align		4
.L_17:
        /*0038*/ 	.byte	0x04, 0x17
        /*003a*/ 	.short	(.L_19 - .L_18)
.L_18:
        /*003c*/ 	.word	0x00000000
        /*0040*/ 	.short	0x0004
        /*0042*/ 	.short	0x0020
        /*0044*/ 	.byte	0x00, 0xf4, 0x21, 0x00


	//----- nvinfo : EIATTR_KPARAM_INFO
	.align		4
.L_19:
        /*0048*/ 	.byte	0x04, 0x17
        /*004a*/ 	.short	(.L_21 - .L_20)
.L_20:
        /*004c*/ 	.word	0x00000000
        /*0050*/ 	.short	0x0003
        /*0052*/ 	.short	0x0018
        /*0054*/ 	.byte	0x00, 0xf4, 0x21, 0x00


	//----- nvinfo : EIATTR_KPARAM_INFO
	.align		4
.L_21:
        /*0058*/ 	.byte	0x04, 0x17
        /*005a*/ 	.short	(.L_23 - .L_22)
.L_22:
        /*005c*/ 	.word	0x00000000
        /*0060*/ 	.short	0x0002
        /*0062*/ 	.short	0x0010
        /*0064*/ 	.byte	0x00, 0xf4, 0x21, 0x00


	//----- nvinfo : EIATTR_KPARAM_INFO
	.align		4
.L_23:
        /*0068*/ 	.byte	0x04, 0x17
        /*006a*/ 	.short	(.L_25 - .L_24)
.L_24:
        /*006c*/ 	.word	0x00000000
        /*0070*/ 	.short	0x0001
        /*0072*/ 	.short	0x0008
        /*0074*/ 	.byte	0x00, 0xf4, 0x21, 0x00


	//----- nvinfo : EIATTR_KPARAM_INFO
	.align		4
.L_25:
        /*0078*/ 	.byte	0x04, 0x17
        /*007a*/ 	.short	(.L_27 - .L_26)
.L_26:
        /*007c*/ 	.word	0x00000000
        /*0080*/ 	.short	0x0000
        /*0082*/ 	.short	0x0000
        /*0084*/ 	.byte	0x00, 0xf4, 0x21, 0x00


	//----- nvinfo : EIATTR_SPARSE_MMA_MASK
	.align		4
.L_27:
        /*0088*/ 	.byte	0x03, 0x50
        /*008a*/ 	.short	0x0000


	//----- nvinfo : EIATTR_MAXREG_COUNT
	.align		4
        /*008c*/ 	.byte	0x03, 0x1b
        /*008e*/ 	.short	0x00ff


	//----- nvinfo : EIATTR_EXIT_INSTR_OFFSETS
	.align		4
        /*0090*/ 	.byte	0x04, 0x1c
        /*0092*/ 	.short	(.L_29 - .L_28)


	//   ....[0]....
.L_28:
        /*0094*/ 	.word	0x00001de0


	//   ....[1]....
        /*0098*/ 	.word	0x00001e80


	//----- nvinfo : EIATTR_REQNTID
	.align		4
.L_29:
        /*009c*/ 	.byte	0x04, 0x10
        /*009e*/ 	.short	(.L_31 - .L_30)
.L_30:
        /*00a0*/ 	.word	0x00000100
        /*00a4*/ 	.word	0x00000001
        /*00a8*/ 	.word	0x00000001


	//----- nvinfo : EIATTR_CBANK_PARAM_SIZE
	.align		4
.L_31:
        /*00ac*/ 	.byte	0x03, 0x19
        /*00ae*/ 	.short	0x0038


	//----- nvinfo : EIATTR_PARAM_CBANK
	.align		4
        /*00b0*/ 	.byte	0x04, 0x0a
        /*00b2*/ 	.short	(.L_33 - .L_32)
	.align		4
.L_32:
        /*00b4*/ 	.word	index@(.nv.constant0.triton_poi_fused__native_batch_norm_legit_no_training_relu_9)
        /*00b8*/ 	.short	0x0210
        /*00ba*/ 	.short	0x0038


	//----- nvinfo : EIATTR_SW_WAR
	.align		4
.L_33:
        /*00bc*/ 	.byte	0x04, 0x36
        /*00be*/ 	.short	(.L_35 - .L_34)
.L_34:
        /*00c0*/ 	.word	0x00000008
.L_35:


//--------------------- .nv.callgraph             --------------------------
	.section	.nv.callgraph,"",@"SHT_CUDA_CALLGRAPH"
	.align	4
	.sectionentsize	8
	.align		4
        /*0000*/ 	.word	0x00000000
	.align		4
        /*0004*/ 	.word	0xffffffff
	.align		4
        /*0008*/ 	.word	0x00000000
	.align		4
        /*000c*/ 	.word	0xfffffffe
	.align		4
        /*0010*/ 	.word	0x00000000
	.align		4
        /*0014*/ 	.word	0xfffffffd
	.align		4
        /*0018*/ 	.word	0x00000000
	.align		4
        /*001c*/ 	.word	0xfffffffc


//--------------------- .nv.constant4             --------------------------
	.section	.nv.constant4,"a",@progbits
	.align	8
	.align		8
.nv.constant4:
        /*0000*/ 	.dword	_$_str
	.align		8
        /*0008*/ 	.dword	_$_str_$_2


//--------------------- .text.triton_poi_fused__native_batch_norm_legit_no_training_relu_9 --------------------------
	.section	.text.triton_poi_fused__native_batch_norm_legit_no_training_relu_9,"ax",@progbits
	.sectionflags	@"SHF_BARRIERS=1"
	.align	128
        .global         triton_poi_fused__native_batch_norm_legit_no_training_relu_9
        .type           triton_poi_fused__native_batch_norm_legit_no_training_relu_9,@function
        .size           triton_poi_fused__native_batch_norm_legit_no_training_relu_9,(.L_x_1 - triton_poi_fused__native_batch_norm_legit_no_training_relu_9)
        .other          triton_poi_fused__native_batch_norm_legit_no_training_relu_9,@"STO_CUDA_ENTRY STV_DEFAULT"
triton_poi_fused__native_batch_norm_legit_no_training_relu_9:
.text.triton_poi_fused__native_batch_norm_legit_no_training_relu_9:
[----:B------:R-:W0:Y:S01]  /*0000*/  LDC R1, c[0x0][0x28] ;  /* 0x00000a00ff017b82 */ /* 0x000e220000000800 */
[----:B------:R-:W1:Y:S01]  /*0010*/  S2R R28, SR_CTAID.Y ;  /* 0x00000000001c7919 */ /* 0x000e620000002600 */
[----:B------:R-:W-:Y:S01]  /*0020*/  ULDC.64 UR6, c[0x0][0x208] ;  /* 0x0000820000067ab9 */ /* 0x000fe20000000a00 */
[----:B------:R-:W-:Y:S02]  /*0030*/  CS2R R8, SRZ ;  /* 0x0000000000087805 */ /* 0x000fe4000001ff00 */
[----:B------:R-:W-:Y:S01]  /*0040*/  CS2R R10, SRZ ;  /* 0x00000000000a7805 */ /* 0x000fe2000001ff00 */
[----:B------:R-:W2:Y:S01]  /*0050*/  S2R R24, SR_TID.X ;  /* 0x0000000000187919 */ /* 0x000ea20000002100 */
[----:B------:R-:W-:Y:S02]  /*0060*/  CS2R R20, SRZ ;  /* 0x0000000000147805 */ /* 0x000fe4000001ff00 */
[----:B------:R-:W-:Y:S01]  /*0070*/  CS2R R22, SRZ ;  /* 0x0000000000167805 */ /* 0x000fe2000001ff00 */
[----:B------:R-:W3:Y:S01]  /*0080*/  S2R R25, SR_CTAID.X ;  /* 0x0000000000197919 */ /* 0x000ee20000002500 */
[----:B-1----:R-:W-:-:S02]  /*0090*/  IMAD.SHL.U32 R28, R28, 0x40, RZ ;  /* 0x000000401c1c7824 */ /* 0x002fc400078e00ff */
[----:B--2---:R-:W-:Y:S01]  /*00a0*/  IMAD.SHL.U32 R3, R24, 0x4, RZ ;  /* 0x0000000418037824 */ /* 0x004fe200078e00ff */
[----:B------:R-:W-:Y:S01]  /*00b0*/  SHF.R.U32.HI R0, RZ, 0x4, R24 ;  /* 0x00000004ff007819 */ /* 0x000fe20000011618 */
[----:B---3--:R-:W-:-:S03]  /*00c0*/  IMAD.SHL.U32 R25, R25, 0x40, RZ ;  /* 0x0000004019197824 */ /* 0x008fc600078e00ff */
[----:B------:R-:W-:Y:S02]  /*00d0*/  LOP3.LUT R3, R28, 0x3c, R3, 0xf8, !PT ;  /* 0x0000003c1c037812 */ /* 0x000fe400078ef803 */
[----:B------:R-:W-:Y:S02]  /*00e0*/  SGXT.U32 R0, R0, 0x4 ;  /* 0x000000040000781a */ /* 0x000fe40000000000 */
[C---:B------:R-:W-:Y:S01]  /*00f0*/  ISETP.GE.AND P0, PT, R3.reuse, 0x500, PT ;  /* 0x000005000300780c */ /* 0x040fe20003f06270 */
[----:B------:R-:W-:Y:S01]  /*0100*/  IMAD.HI R2, R3, 0x66666667, RZ ;  /* 0x6666666703027827 */ /* 0x000fe200078e02ff */
[----:B------:R-:W-:Y:S02]  /*0110*/  LOP3.LUT R6, R25, 0x10, R0, 0xfe, !PT ;  /* 0x0000001019067812 */ /* 0x000fe400078efe00 */
[----:B------:R-:W-:Y:S02]  /*0120*/  LOP3.LUT R7, R25, 0x30, R0, 0xfe, !PT ;  /* 0x0000003019077812 */ /* 0x000fe400078efe00 */
[----:B------:R-:W-:-:S02]  /*0130*/  SHF.R.U32.HI R5, RZ, 0x1f, R2 ;  /* 0x0000001fff057819 */ /* 0x000fc40000011602 */
[----:B------:R-:W-:Y:S02]  /*0140*/  ISETP.LT.AND P2, PT, R6, 0x3c1, !P0 ;  /* 0x000003c10600780c */ /* 0x000fe40004741270 */
[----:B------:R-:W-:Y:S02]  /*0150*/  LEA.HI.SX32 R2, R2, R5, 0x19 ;  /* 0x0000000502027211 */ /* 0x000fe400078fcaff */
[----:B------:R-:W-:Y:S01]  /*0160*/  LOP3.LUT R6, R25, 0x20, R0, 0xfe, !PT ;  /* 0x0000002019067812 */ /* 0x000fe200078efe00 */
[----:B------:R-:W1:Y:S01]  /*0170*/  LDC.64 R4, c[0x0][0x210] ;  /* 0x00008400ff047b82 */ /* 0x000e620000000a00 */
[----:B------:R-:W-:Y:S01]  /*0180*/  LOP3.LUT R0, R25, R0, RZ, 0xfc, !PT ;  /* 0x0000000019007212 */ /* 0x000fe200078efcff */
[----:B------:R-:W-:Y:S01]  /*0190*/  IMAD R29, R2, -0x140, R3 ;  /* 0xfffffec0021d7824 */ /* 0x000fe200078e0203 */
[----:B------:R-:W-:Y:S02]  /*01a0*/  ISETP.LT.AND P3, PT, R6, 0x3c1, !P0 ;  /* 0x000003c10600780c */ /* 0x000fe40004761270 */
[----:B------:R-:W-:Y:S01]  /*01b0*/  ISETP.LT.AND P1, PT, R0, 0x3c1, !P0 ;  /* 0x000003c10000780c */ /* 0x000fe20004721270 */
[----:B------:R-:W-:Y:S01]  /*01c0*/  IMAD R3, R2, 0x4b140, R29 ;  /* 0x0004b14002037824 */ /* 0x000fe200078e021d */
[----:B------:R-:W-:-:S03]  /*01d0*/  ISETP.LT.AND P4, PT, R7, 0x3c1, !P0 ;  /* 0x000003c10700780c */ /* 0x000fc60004781270 */
[----:B------:R-:W-:Y:S02]  /*01e0*/  IMAD R17, R0, 0x140, R3 ;  /* 0x0000014000117824 */ /* 0x000fe400078e0203 */
[----:B------:R-:W2:Y:S02]  /*01f0*/  LDC.64 R2, c[0x0][0x218] ;  /* 0x00008600ff027b82 */ /* 0x000ea40000000a00 */
[C---:B------:R-:W-:Y:S02]  /*0200*/  VIADD R19, R17.reuse, 0x1400 ;  /* 0x0000140011137836 */ /* 0x040fe40000000000 */
[C---:B------:R-:W-:Y:S02]  /*0210*/  VIADD R27, R17.reuse, 0x2800 ;  /* 0x00002800111b7836 */ /* 0x040fe40000000000 */
[----:B------:R-:W-:Y:S01]  /*0220*/  VIADD R31, R17, 0x3c00 ;  /* 0x00003c00111f7836 */ /* 0x000fe20000000000 */
[----:B------:R-:W-:Y:S02]  /*0230*/  LOP3.LUT R0, R25, 0x3f, R24, 0xf8, !PT ;  /* 0x0000003f19007812 */ /* 0x000fe400078ef818 */
[----:B------:R-:W-:-:S02]  /*0240*/  SHF.R.U32.HI R25, RZ, 0x6, R24 ;  /* 0x00000006ff197819 */ /* 0x000fc40000011618 */
[----:B------:R-:W-:Y:S01]  /*0250*/  CS2R R6, SRZ ;  /* 0x0000000000067805 */ /* 0x000fe2000001ff00 */
[----:B-1----:R-:W-:-:S04]  /*0260*/  IMAD.WIDE R16, R17, 0x4, R4 ;  /* 0x0000000411107825 */ /* 0x002fc800078e0204 */
[----:B--2---:R-:W-:Y:S01]  /*0270*/  IMAD.WIDE R32, R29, 0x4, R2 ;  /* 0x000000041d207825 */ /* 0x004fe200078e0202 */
[----:B------:R-:W-:Y:S01]  /*0280*/  SGXT.U32 R25, R25, 0x2 ;  /* 0x000000021919781a */ /* 0x000fe20000000000 */
[----:B------:R-:W1:Y:S01]  /*0290*/  LDC.64 R2, c[0x0][0x220] ;  /* 0x00008800ff027b82 */ /* 0x000e620000000a00 */
[----:B------:R-:W2:Y:S01]  /*02a0*/  @P1 LDG.E.EL.128 R8, desc[UR6][R16.64] ;  /* 0x0000000610081981 */ /* 0x000ea2000c2e1d00 */
[----:B------:R-:W-:-:S04]  /*02b0*/  IMAD.WIDE R18, R19, 0x4, R4 ;  /* 0x0000000413127825 */ /* 0x000fc800078e0204 */
[----:B------:R-:W-:-:S04]  /*02c0*/  IMAD.WIDE R26, R27, 0x4, R4 ;  /* 0x000000041b1a7825 */ /* 0x000fc800078e0204 */
[----:B------:R-:W-:Y:S01]  /*02d0*/  IMAD.WIDE R30, R31, 0x4, R4 ;  /* 0x000000041f1e7825 */ /* 0x000fe200078e0204 */
[----:B------:R-:W-:Y:S02]  /*02e0*/  CS2R R4, SRZ ;  /* 0x0000000000047805 */ /* 0x000fe4000001ff00 */
[----:B------:R-:W-:Y:S02]  /*02f0*/  LOP3.LUT R28, R25, R28, RZ, 0xfc, !PT ;  /* 0x0000001c191c7212 */ /* 0x000fe400078efcff */
[----:B------:R-:W-:Y:S01]  /*0300*/  CS2R R24, SRZ ;  /* 0x0000000000187805 */ /* 0x000fe2000001ff00 */
[----:B------:R-:W3:Y:S04]  /*0310*/  @P2 LDG.E.EL.128 R20, desc[UR6][R18.64] ;  /* 0x0000000612142981 */ /* 0x000ee8000c2e1d00 */
[----:B------:R4:W5:Y:S01]  /*0320*/  @P3 LDG.E.EL.128 R4, desc[UR6][R26.64] ;  /* 0x000000061a043981 */ /* 0x000962000c2e1d00 */
[----:B-1----:R-:W-:Y:S01]  /*0330*/  IMAD.WIDE R2, R29, 0x4, R2 ;  /* 0x000000041d027825 */ /* 0x002fe200078e0202 */
[----:B0---4-:R-:W-:-:S02]  /*0340*/  CS2R R26, SRZ ;  /* 0x00000000001a7805 */ /* 0x011fc4000001ff00 */
[----:B------:R-:W-:Y:S02]  /*0350*/  CS2R R12, SRZ ;  /* 0x00000000000c7805 */ /* 0x000fe4000001ff00 */
[----:B------:R-:W-:Y:S02]  /*0360*/  CS2R R14, SRZ ;  /* 0x00000000000e7805 */ /* 0x000fe4000001ff00 */
[----:B------:R-:W-:Y:S02]  /*0370*/  CS2R R16, SRZ ;  /* 0x0000000000107805 */ /* 0x000fe4000001ff00 */
[----:B------:R-:W-:Y:S01]  /*0380*/  CS2R R18, SRZ ;  /* 0x0000000000127805 */ /* 0x000fe2000001ff00 */
[----:B------:R0:W4:Y:S04]  /*0390*/  @!P0 LDG.E.EL.128 R24, desc[UR6][R2.64] ;  /* 0x0000000602188981 */ /* 0x000128000c2e1d00 */
[----:B------:R-:W2:Y:S04]  /*03a0*/  @P4 LDG.E.EL.128 R12, desc[UR6][R30.64] ;  /* 0x000000061e0c4981 */ /* 0x000ea8000c2e1d00 */
[----:B------:R-:W2:Y:S01]  /*03b0*/  @!P0 LDG.E.EL.128 R16, desc[UR6][R32.64] ;  /* 0x0000000620108981 */ /* 0x000ea2000c2e1d00 */
[----:B0-----:R-:W-:-:S02]  /*03c0*/  IMAD.MOV.U32 R2, RZ, RZ, 0x3e800000 ;  /* 0x3e800000ff027424 */ /* 0x001fc400078e00ff */
[----:B----4-:R-:W-:Y:S01]  /*03d0*/  FADD R24, R24, 9.9999997473787516356e-06 ;  /* 0x3727c5ac18187421 */ /* 0x010fe20000000000 */
[----:B------:R-:W-:-:S05]  /*03e0*/  FADD R27, R27, 9.9999997473787516356e-06 ;  /* 0x3727c5ac1b1b7421 */ /* 0x000fca0000000000 */
[----:B------:R-:W0:Y:S01]  /*03f0*/  MUFU.SQRT R24, R24 ;  /* 0x0000001800187308 */ /* 0x000e220000002000 */
[C---:B--2---:R-:W-:Y:S01]  /*0400*/  FADD R8, -R16.reuse, R8 ;  /* 0x0000000810087221 */ /* 0x044fe20000000100 */
[C---:B---3--:R-:W-:Y:S01]  /*0410*/  FADD R20, -R16.reuse, R20 ;  /* 0x0000001410147221 */ /* 0x048fe20000000100 */
[C---:B-----5:R-:W-:Y:S01]  /*0420*/  FADD R4, -R16.reuse, R4 ;  /* 0x0000000410047221 */ /* 0x060fe20000000100 */
[----:B------:R-:W-:Y:S01]  /*0430*/  FADD R12, -R16, R12 ;  /* 0x0000000c100c7221 */ /* 0x000fe20000000100 */
[C---:B------:R-:W-:Y:S01]  /*0440*/  FADD R10, -R18.reuse, R10 ;  /* 0x0000000a120a7221 */ /* 0x040fe20000000100 */
[C---:B------:R-:W-:Y:S01]  /*0450*/  FADD R16, -R18.reuse, R22 ;  /* 0x0000001612107221 */ /* 0x040fe20000000100 */
[C---:B------:R-:W-:Y:S01]  /*0460*/  FADD R6, -R18.reuse, R6 ;  /* 0x0000000612067221 */ /* 0x040fe20000000100 */
[----:B------:R-:W-:Y:S02]  /*0470*/  FADD R18, -R18, R14 ;  /* 0x0000000e12127221 */ /* 0x000fe40000000100 */
[----:B------:R-:W1:Y:S01]  /*0480*/  MUFU.SQRT R14, R27 ;  /* 0x0000001b000e7308 */ /* 0x000e620000002000 */
[----:B------:R-:W-:Y:S01]  /*0490*/  FADD R26, R26, 9.9999997473787516356e-06 ;  /* 0x3727c5ac1a1a7421 */ /* 0x000fe20000000000 */
[C---:B------:R-:W-:Y:S01]  /*04a0*/  FADD R9, -R17.reuse, R9 ;  /* 0x0000000911097221 */ /* 0x040fe20000000100 */
[C---:B------:R-:W-:Y:S01]  /*04b0*/  FADD R21, -R17.reuse, R21 ;  /* 0x0000001511157221 */ /* 0x040fe20000000100 */
[C---:B------:R-:W-:Y:S01]  /*04c0*/  FADD R5, -R17.reuse, R5 ;  /* 0x0000000511057221 */ /* 0x040fe20000000100 */
[----:B------:R-:W-:Y:S01]  /*04d0*/  FADD R13, -R17, R13 ;  /* 0x0000000d110d7221 */ /* 0x000fe20000000100 */
[----:B0-----:R-:W-:-:S02]  /*04e0*/  FSETP.GT.AND P6, PT, R24, 8.50705917302346158658e+37, PT ;  /* 0x7e8000001800780b */ /* 0x001fc40003fc4000 */
[----:B------:R-:W0:Y:S01]  /*04f0*/  MUFU.SQRT R17, R26 ;  /* 0x0000001a00117308 */ /* 0x000e220000002000 */
[----:B------:R-:W-:Y:S01]  /*0500*/  FADD R25, R25, 9.9999997473787516356e-06 ;  /* 0x3727c5ac19197421 */ /* 0x000fe20000000000 */
[----:B------:R-:W-:Y:S02]  /*0510*/  FSETP.GEU.AND P1, PT, R24, 1.175494350822287508e-38, PT ;  /* 0x008000001800780b */ /* 0x000fe40003f2e000 */
[----:B-1----:R-:W-:-:S04]  /*0520*/  FSETP.GT.AND P4, PT, R14, 8.50705917302346158658e+37, PT ;  /* 0x7e8000000e00780b */ /* 0x002fc80003f84000 */
[----:B------:R-:W1:Y:S01]  /*0530*/  MUFU.SQRT R25, R25 ;  /* 0x0000001900197308 */ /* 0x000e620000002000 */
[----:B------:R-:W-:Y:S02]  /*0540*/  FSETP.GEU.AND P5, PT, R14, 1.175494350822287508e-38, PT ;  /* 0x008000000e00780b */ /* 0x000fe40003fae000 */
[----:B------:R-:W-:Y:S01]  /*0550*/  FSEL R30, R2, 1, P6 ;  /* 0x3f800000021e7808 */ /* 0x000fe20003000000 */
[----:B------:R-:W-:Y:S01]  /*0560*/  @P6 FMUL R24, R24, 0.25 ;  /* 0x3e80000018186820 */ /* 0x000fe20000400000 */
[----:B0-----:R-:W-:-:S03]  /*0570*/  FSETP.GT.AND P6, PT, R17, 8.50705917302346158658e+37, PT ;  /* 0x7e8000001100780b */ /* 0x001fc60003fc4000 */
[----:B------:R-:W-:Y:S01]  /*0580*/  @!P1 FMUL R24, R24, 16777216 ;  /* 0x4b80000018189820 */ /* 0x000fe20000400000 */
[----:B------:R-:W-:Y:S01]  /*0590*/  @!P1 FMUL R30, R30, 16777216 ;  /* 0x4b8000001e1e9820 */ /* 0x000fe20000400000 */
[----:B------:R-:W-:Y:S01]  /*05a0*/  FSETP.GEU.AND P1, PT, R17, 1.175494350822287508e-38, PT ;  /* 0x008000001100780b */ /* 0x000fe20003f2e000 */
[----:B------:R-:W-:Y:S01]  /*05b0*/  @P4 FMUL R14, R14, 0.25 ;  /* 0x3e8000000e0e4820 */ /* 0x000fe20000400000 */
[----:B-1----:R-:W-:-:S03]  /*05c0*/  FSETP.GT.AND P2, PT, R25, 8.50705917302346158658e+37, PT ;  /* 0x7e8000001900780b */ /* 0x002fc60003f44000 */
[----:B------:R-:W-:Y:S01]  /*05d0*/  @!P5 FMUL R14, R14, 16777216 ;  /* 0x4b8000000e0ed820 */ /* 0x000fe20000400000 */
[----:B------:R-:W-:Y:S02]  /*05e0*/  FSETP.GEU.AND P3, PT, R25, 1.175494350822287508e-38, PT ;  /* 0x008000001900780b */ /* 0x000fe40003f6e000 */
[----:B------:R-:W-:-:S03]  /*05f0*/  @P6 FMUL R17, R17, 0.25 ;  /* 0x3e80000011116820 */ /* 0x000fc60000400000 */
[----:B------:R-:W0:Y:S01]  /*0600*/  MUFU.RCP R14, R14 ;  /* 0x0000000e000e7308 */ /* 0x000e220000001000 */
[C---:B------:R-:W-:Y:S01]  /*0610*/  FADD R11, -R19.reuse, R11 ;  /* 0x0000000b130b7221 */ /* 0x040fe20000000100 */
[C---:B------:R-:W-:Y:S01]  /*0620*/  FADD R22, -R19.reuse, R23 ;  /* 0x0000001713167221 */ /* 0x040fe20000000100 */
[----:B------:R-:W-:Y:S01]  /*0630*/  FADD R7, -R19, R7 ;  /* 0x0000000713077221 */ /* 0x000fe20000000100 */
[----:B------:R-:W-:Y:S01]  /*0640*/  @!P1 FMUL R17, R17, 16777216 ;  /* 0x4b80000011119820 */ /* 0x000fe20000400000 */
[----:B------:R-:W-:Y:S01]  /*0650*/  FADD R19, -R19, R15 ;  /* 0x0000000f13137221 */ /* 0x000fe20000000100 */
[----:B------:R-:W-:Y:S01]  /*0660*/  FSEL R15, R2, 1, P4 ;  /* 0x3f800000020f7808 */ /* 0x000fe20002000000 */
[----:B------:R-:W-:-:S03]  /*0670*/  @P2 FMUL R25, R25, 0.25 ;  /* 0x3e80000019192820 */ /* 0x000fc60000400000 */
[----:B------:R-:W1:Y:S01]  /*0680*/  MUFU.RCP R17, R17 ;  /* 0x0000001100117308 */ /* 0x000e620000001000 */
[----:B------:R-:W-:Y:S01]  /*0690*/  @!P5 FMUL R15, R15, 16777216 ;  /* 0x4b8000000f0fd820 */ /* 0x000fe20000400000 */
[----:B------:R-:W-:-:S03]  /*06a0*/  @!P3 FMUL R25, R25, 16777216 ;  /* 0x4b8000001919b820 */ /* 0x000fc60000400000 */
[----:B0-----:R-:W-:Y:S01]  /*06b0*/  FMUL R26, R14, R15 ;  /* 0x0000000f0e1a7220 */ /* 0x001fe20000400000 */
[C---:B------:R-:W-:Y:S02]  /*06c0*/  FSEL R14, R2.reuse, 1, P6 ;  /* 0x3f800000020e7808 */ /* 0x040fe40003000000 */
[----:B------:R1:W0:Y:S01]  /*06d0*/  MUFU.RCP R34, R25 ;  /* 0x0000001900227308 */ /* 0x0002220000001000 */
[----:B------:R-:W-:Y:S02]  /*06e0*/  FSEL R3, R2, 1, P2 ;  /* 0x3f80000002037808 */ /* 0x000fe40001000000 */
[----:B------:R-:W-:-:S03]  /*06f0*/  @!P1 FMUL R14, R14, 16777216 ;  /* 0x4b8000000e0e9820 */ /* 0x000fc60000400000 */
[----:B------:R-:W-:Y:S01]  /*0700*/  @!P3 FMUL R3, R3, 16777216 ;  /* 0x4b8000000303b820 */ /* 0x000fe20000400000 */
[----:B-1----:R-:W-:Y:S01]  /*0710*/  FMUL R25, R17, R14 ;  /* 0x0000000e11197220 */ /* 0x002fe20000400000 */
[----:B------:R1:W2:Y:S03]  /*0720*/  MUFU.RCP R27, R24 ;  /* 0x00000018001b7308 */ /* 0x0002a60000001000 */
[----:B------:R-:W-:Y:S01]  /*0730*/  FMUL R15, R25, R6 ;  /* 0x00000006190f7220 */ /* 0x000fe20000400000 */
[----:B0-----:R-:W-:Y:S02]  /*0740*/  FMUL R34, R34, R3 ;  /* 0x0000000322227220 */ /* 0x001fe40000400000 */
[----:B------:R-:W0:Y:S01]  /*0750*/  LDC.64 R2, c[0x0][0x228] ;  /* 0x00008a00ff027b82 */ /* 0x000e220000000a00 */
[----:B-1----:R-:W-:-:S07]  /*0760*/  FMUL R24, R26, R7 ;  /* 0x000000071a187220 */ /* 0x002fce0000400000 */
[----:B------:R-:W1:Y:S01]  /*0770*/  LDC.64 R6, c[0x0][0x230] ;  /* 0x00008c00ff067b82 */ /* 0x000e620000000a00 */
[C---:B------:R-:W-:Y:S01]  /*0780*/  FMUL R14, R26.reuse, R19 ;  /* 0x000000131a0e7220 */ /* 0x040fe20000400000 */
[C---:B------:R-:W-:Y:S01]  /*0790*/  FMUL R22, R26.reuse, R22 ;  /* 0x000000161a167220 */ /* 0x040fe20000400000 */
[----:B--2---:R-:W-:Y:S01]  /*07a0*/  FMUL R27, R27, R30 ;  /* 0x0000001e1b1b7220 */ /* 0x004fe20000400000 */
[----:B------:R-:W-:Y:S01]  /*07b0*/  FMUL R26, R26, R11 ;  /* 0x0000000b1a1a7220 */ /* 0x000fe20000400000 */
[C---:B------:R-:W-:Y:S01]  /*07c0*/  FMUL R23, R25.reuse, R18 ;  /* 0x0000001219177220 */ /* 0x040fe20000400000 */
[C---:B------:R-:W-:Y:S01]  /*07d0*/  FMUL R11, R25.reuse, R16 ;  /* 0x00000010190b7220 */ /* 0x040fe20000400000 */
[----:B------:R-:W-:Y:S01]  /*07e0*/  FMUL R25, R25, R10 ;  /* 0x0000000a19197220 */ /* 0x000fe20000400000 */
[C---:B------:R-:W-:Y:S01]  /*07f0*/  FMUL R10, R34.reuse, R13 ;  /* 0x0000000d220a7220 */ /* 0x040fe20000400000 */
[C---:B------:R-:W-:Y:S01]  /*0800*/  FMUL R30, R34.reuse, R5 ;  /* 0x00000005221e7220 */ /* 0x040fe20000400000 */
[C---:B------:R-:W-:Y:S01]  /*0810*/  FMUL R32, R34.reuse, R21 ;  /* 0x0000001522207220 */ /* 0x040fe20000400000 */
[----:B------:R-:W-:Y:S01]  /*0820*/  FMUL R34, R34, R9 ;  /* 0x0000000922227220 */ /* 0x000fe20000400000 */
[C---:B------:R-:W-:Y:S01]  /*0830*/  FMUL R13, R27.reuse, R8 ;  /* 0x000000081b0d7220 */ /* 0x040fe20000400000 */
[----:B------:R-:W-:Y:S01]  /*0840*/  FMUL R31, R27, R4 ;  /* 0x000000041b1f7220 */ /* 0x000fe20000400000 */
[----:B------:R-:W-:-:S02]  /*0850*/  CS2R R16, SRZ ;  /* 0x0000000000107805 */ /* 0x000fc4000001ff00 */
[----:B------:R-:W-:Y:S02]  /*0860*/  CS2R R18, SRZ ;  /* 0x0000000000127805 */ /* 0x000fe4000001ff00 */
[----:B------:R-:W-:Y:S01]  /*0870*/  CS2R R4, SRZ ;  /* 0x0000000000047805 */ /* 0x000fe2000001ff00 */
[----:B0-----:R-:W-:-:S05]  /*0880*/  IMAD.WIDE R2, R29, 0x4, R2 ;  /* 0x000000041d027825 */ /* 0x001fca00078e0202 */
[----:B------:R0:W2:Y:S01]  /*0890*/  @!P0 LDG.E.EL.128 R16, desc[UR6][R2.64] ;  /* 0x0000000602108981 */ /* 0x0000a2000c2e1d00 */
[----:B-1----:R-:W-:Y:S01]  /*08a0*/  IMAD.WIDE R8, R29, 0x4, R6 ;  /* 0x000000041d087825 */ /* 0x002fe200078e0206 */
[----:B------:R-:W-:-:S06]  /*08b0*/  CS2R R6, SRZ ;  /* 0x0000000000067805 */ /* 0x000fcc000001ff00 */
[----:B------:R-:W2:Y:S01]  /*08c0*/  @!P0 LDG.E.EL.128 R4, desc[UR6][R8.64] ;  /* 0x0000000608048981 */ /* 0x000ea2000c2e1d00 */
[----:B0-----:R-:W0:Y:S01]  /*08d0*/  S2R R3, SR_TID.X ;  /* 0x0000000000037919 */ /* 0x001e220000002100 */
[----:B------:R-:W1:Y:S01]  /*08e0*/  S2UR UR5, SR_CgaCtaId ;  /* 0x00000000000579c3 */ /* 0x000e620000008800 */
[C---:B------:R-:W-:Y:S01]  /*08f0*/  FMUL R33, R27.reuse, R20 ;  /* 0x000000141b217220 */ /* 0x040fe20000400000 */
[----:B------:R-:W-:Y:S01]  /*0900*/  FMUL R21, R27, R12 ;  /* 0x0000000c1b157220 */ /* 0x000fe20000400000 */
[----:B------:R-:W-:Y:S02]  /*0910*/  UMOV UR4, 0x400 ;  /* 0x0000040000047882 */ /* 0x000fe40000000000 */
[----:B-1----:R-:W-:Y:S01]  /*0920*/  UPRMT UR4, UR5, 0x654, UR4 ;  /* 0x0000065405047896 */ /* 0x002fe20008000004 */
[----:B------:R-:W-:-:S04]  /*0930*/  ISETP.GE.AND P0, PT, R0, 0x3c1, PT ;  /* 0x000003c10000780c */ /* 0x000fc80003f06270 */
[----:B------:R-:W-:Y:S01]  /*0940*/  ISETP.LT.AND P6, PT, R28, 0x500, !P0 ;  /* 0x000005001c00780c */ /* 0x000fe200047c1270 */
[-CC-:B--2---:R-:W-:Y:S01]  /*0950*/  FFMA R13, R13, R16.reuse, R4.reuse ;  /* 0x000000100d0d7223 */ /* 0x184fe20000000004 */
[-CC-:B------:R-:W-:Y:S01]  /*0960*/  FFMA R12, R33, R16.reuse, R4.reuse ;  /* 0x00000010210c7223 */ /* 0x180fe20000000004 */
[-CC-:B------:R-:W-:Y:S01]  /*0970*/  FFMA R2, R31, R16.reuse, R4.reuse ;  /* 0x000000101f027223 */ /* 0x180fe20000000004 */
[----:B------:R-:W-:Y:S01]  /*0980*/  FFMA R4, R21, R16, R4 ;  /* 0x0000001015047223 */ /* 0x000fe20000000004 */
[-CC-:B------:R-:W-:Y:S01]  /*0990*/  FFMA R34, R34, R17.reuse, R5.reuse ;  /* 0x0000001122227223 */ /* 0x180fe20000000005 */
[-CC-:B------:R-:W-:Y:S01]  /*09a0*/  FFMA R32, R32, R17.reuse, R5.reuse ;  /* 0x0000001120207223 */ /* 0x180fe20000000005 */
[-CC-:B------:R-:W-:Y:S01]  /*09b0*/  FFMA R30, R30, R17.reuse, R5.reuse ;  /* 0x000000111e1e7223 */ /* 0x180fe20000000005 */
[----:B------:R-:W-:Y:S01]  /*09c0*/  FFMA R10, R10, R17, R5 ;  /* 0x000000110a0a7223 */ /* 0x000fe20000000005 */
[-CC-:B------:R-:W-:Y:S01]  /*09d0*/  FFMA R25, R25, R18.reuse, R6.reuse ;  /* 0x0000001219197223 */ /* 0x180fe20000000006 */
[-CC-:B------:R-:W-:Y:S01]  /*09e0*/  FFMA R11, R11, R18.reuse, R6.reuse ;  /* 0x000000120b0b7223 */ /* 0x180fe20000000006 */
[-CC-:B------:R-:W-:Y:S01]  /*09f0*/  FFMA R16, R15, R18.reuse, R6.reuse ;  /* 0x000000120f107223 */ /* 0x180fe20000000006 */
[----:B------:R-:W-:Y:S01]  /*0a00*/  FFMA R23, R23, R18, R6 ;  /* 0x0000001217177223 */ /* 0x000fe20000000006 */
[----:B0-----:R-:W-:Y:S01]  /*0a10*/  IMAD.SHL.U32 R5, R3, 0x100, RZ ;  /* 0x0000010003057824 */ /* 0x001fe200078e00ff */
[----:B------:R-:W-:-:S04]  /*0a20*/  SHF.R.U32.HI R18, RZ, 0x4, R3 ;  /* 0x00000004ff127819 */ /* 0x000fc80000011603 */
[----:B------:R-:W-:Y:S02]  /*0a30*/  SGXT.U32 R18, R18, 0x4 ;  /* 0x000000041212781a */ /* 0x000fe40000000000 */
[----:B------:R-:W-:-:S04]  /*0a40*/  LOP3.LUT R5, R5, 0xf00, RZ, 0xc0, !PT ;  /* 0x00000f0005057812 */ /* 0x000fc800078ec0ff */
[C---:B------:R-:W-:Y:S02]  /*0a50*/  LOP3.LUT R18, R5.reuse, R18, RZ, 0xfc, !PT ;  /* 0x0000001205127212 */ /* 0x040fe400078efcff */
[C---:B------:R-:W-:Y:S02]  /*0a60*/  LEA.HI R21, R5.reuse, UR4, RZ, 0x1c ;  /* 0x0000000405157c11 */ /* 0x040fe4000f8fe0ff */
[C---:B------:R-:W-:Y:S02]  /*0a70*/  LOP3.LUT R6, R5.reuse, 0x40, RZ, 0xfc, !PT ;  /* 0x0000004005067812 */ /* 0x040fe400078efcff */
[C---:B------:R-:W-:Y:S02]  /*0a80*/  LOP3.LUT R8, R5.reuse, 0x80, RZ, 0xfc, !PT ;  /* 0x0000008005087812 */ /* 0x040fe400078efcff */
[----:B------:R-:W-:Y:S02]  /*0a90*/  LOP3.LUT R9, R5, 0xc0, RZ, 0xfc, !PT ;  /* 0x000000c005097812 */ /* 0x000fe400078efcff */
[----:B------:R-:W-:Y:S01]  /*0aa0*/  LOP3.LUT R5, R28, 0x38, RZ, 0xfc, !PT ;  /* 0x000000381c057812 */ /* 0x000fe200078efcff */
[-CC-:B------:R-:W-:Y:S01]  /*0ab0*/  FFMA R26, R26, R19.reuse, R7.reuse ;  /* 0x000000131a1a7223 */ /* 0x180fe20000000007 */
[-CC-:B------:R-:W-:Y:S01]  /*0ac0*/  FFMA R22, R22, R19.reuse, R7.reuse ;  /* 0x0000001316167223 */ /* 0x180fe20000000007 */
[-CC-:B------:R-:W-:Y:S01]  /*0ad0*/  FFMA R20, R24, R19.reuse, R7.reuse ;  /* 0x0000001318147223 */ /* 0x180fe20000000007 */
[----:B------:R-:W-:Y:S01]  /*0ae0*/  FFMA R14, R14, R19, R7 ;  /* 0x000000130e0e7223 */ /* 0x000fe20000000007 */
[----:B------:R-:W-:Y:S01]  /*0af0*/  LEA.HI R7, R6, UR4, RZ, 0x1c ;  /* 0x0000000406077c11 */ /* 0x000fe2000f8fe0ff */
[----:B------:R-:W-:-:S04]  /*0b00*/  IMAD.HI R6, R5, 0x66666667, RZ ;  /* 0x6666666705067827 */ /* 0x000fc800078e02ff */
[----:B------:R-:W-:Y:S01]  /*0b10*/  IMAD R24, R18, 0x4, R7 ;  /* 0x0000000412187824 */ /* 0x000fe200078e0207 */
[----:B------:R-:W-:-:S04]  /*0b20*/  SHF.R.U32.HI R7, RZ, 0x1f, R6 ;  /* 0x0000001fff077819 */ /* 0x000fc80000011606 */
[----:B------:R-:W-:-:S05]  /*0b30*/  LEA.HI.SX32 R6, R6, R7, 0x19 ;  /* 0x0000000706067211 */ /* 0x000fca00078fcaff */
[----:B------:R-:W-:Y:S01]  /*0b40*/  IMAD R7, R6, -0x140, R5 ;  /* 0xfffffec006077824 */ /* 0x000fe200078e0205 */
[----:B------:R-:W-:-:S03]  /*0b50*/  ISETP.LT.AND P2, PT, R5, 0x500, !P0 ;  /* 0x000005000500780c */ /* 0x000fc60004741270 */
[----:B------:R-:W-:-:S04]  /*0b60*/  IMAD R7, R7, 0x3c1, R0 ;  /* 0x000003c107077824 */ /* 0x000fc800078e0200 */
[----:B------:R-:W-:Y:S01]  /*0b70*/  IMAD R5, R6, 0x1e8020, R7 ;  /* 0x001e802006057824 */ /* 0x000fe200078e0207 */
[----:B------:R-:W-:-:S05]  /*0b80*/  LOP3.LUT R6, R28, 0x34, RZ, 0xfc, !PT ;  /* 0x000000341c067812 */ /* 0x000fca00078efcff */
[----:B------:R-:W-:Y:S01]  /*0b90*/  IMAD.HI R7, R6, 0x66666667, RZ ;  /* 0x6666666706077827 */ /* 0x000fe200078e02ff */
[----:B------:R-:W-:-:S04]  /*0ba0*/  LEA.HI R17, R8, UR4, RZ, 0x1c ;  /* 0x0000000408117c11 */ /* 0x000fc8000f8fe0ff */
[----:B------:R-:W-:Y:S02]  /*0bb0*/  SHF.R.U32.HI R8, RZ, 0x1f, R7 ;  /* 0x0000001fff087819 */ /* 0x000fe40000011607 */
[----:B------:R-:W-:Y:S02]  /*0bc0*/  LEA.HI R9, R9, UR4, RZ, 0x1c ;  /* 0x0000000409097c11 */ /* 0x000fe4000f8fe0ff */
[----:B------:R-:W-:Y:S01]  /*0bd0*/  LEA.HI.SX32 R7, R7, R8, 0x19 ;  /* 0x0000000807077211 */ /* 0x000fe200078fcaff */
[C---:B------:R-:W-:Y:S01]  /*0be0*/  IMAD R21, R18.reuse, 0x4, R21 ;  /* 0x0000000412157824 */ /* 0x040fe200078e0215 */
[----:B------:R-:W-:Y:S01]  /*0bf0*/  FSETP.GEU.AND P1, PT, R13, RZ, PT ;  /* 0x000000ff0d00720b */ /* 0x000fe20003f2e000 */
[C---:B------:R-:W-:Y:S02]  /*0c00*/  IMAD R17, R18.reuse, 0x4, R17 ;  /* 0x0000000412117824 */ /* 0x040fe400078e0211 */
[----:B------:R-:W-:Y:S02]  /*0c10*/  IMAD R18, R18, 0x4, R9 ;  /* 0x0000000412127824 */ /* 0x000fe400078e0209 */
[----:B------:R-:W-:Y:S01]  /*0c20*/  IMAD R9, R7, -0x140, R6 ;  /* 0xfffffec007097824 */ /* 0x000fe200078e0206 */
[----:B------:R-:W-:-:S02]  /*0c30*/  FSEL R36, R13, RZ, P1 ;  /* 0x000000ff0d247208 */ /* 0x000fc40000800000 */
[----:B------:R-:W-:Y:S01]  /*0c40*/  ISETP.LT.AND P1, PT, R6, 0x500, !P0 ;  /* 0x000005000600780c */ /* 0x000fe20004721270 */
[----:B------:R-:W-:Y:S01]  /*0c50*/  IMAD R8, R9, 0x3c1, R0 ;  /* 0x000003c109087824 */ /* 0x000fe200078e0200 */
[----:B------:R-:W-:-:S03]  /*0c60*/  LOP3.LUT R6, R28, 0x20, RZ, 0xfc, !PT ;  /* 0x000000201c067812 */ /* 0x000fc600078efcff */
[----:B------:R-:W-:Y:S02]  /*0c70*/  IMAD R7, R7, 0x1e8020, R8 ;  /* 0x001e802007077824 */ /* 0x000fe400078e0208 */
[----:B------:R-:W-:-:S05]  /*0c80*/  IMAD.HI R8, R6, 0x66666667, RZ ;  /* 0x6666666706087827 */ /* 0x000fca00078e02ff */
[----:B------:R-:W-:Y:S02]  /*0c90*/  SHF.R.U32.HI R9, RZ, 0x1f, R8 ;  /* 0x0000001fff097819 */ /* 0x000fe40000011608 */
[----:B------:R-:W-:Y:S02]  /*0ca0*/  P2R R19, PR, RZ, 0x4 ;  /* 0x00000004ff137803 */ /* 0x000fe40000000000 */
[----:B------:R-:W-:Y:S02]  /*0cb0*/  LEA.HI.SX32 R9, R8, R9, 0x19 ;  /* 0x0000000908097211 */ /* 0x000fe400078fcaff */
[C---:B------:R-:W-:Y:S02]  /*0cc0*/  FSETP.GEU.AND P2, PT, R34.reuse, RZ, PT ;  /* 0x000000ff2200720b */ /* 0x040fe40003f4e000 */
[----:B------:R-:W-:Y:S01]  /*0cd0*/  FSETP.GEU.AND P3, PT, R25, RZ, PT ;  /* 0x000000ff1900720b */ /* 0x000fe20003f6e000 */
[----:B------:R-:W-:Y:S01]  /*0ce0*/  IMAD R13, R9, -0x140, R6 ;  /* 0xfffffec0090d7824 */ /* 0x000fe200078e0206 */
[----:B------:R-:W-:-:S02]  /*0cf0*/  FSEL R15, R34, RZ, P2 ;  /* 0x000000ff220f7208 */ /* 0x000fc40001000000 */
[----:B------:R-:W-:Y:S01]  /*0d00*/  ISETP.LT.AND P2, PT, R6, 0x500, !P0 ;  /* 0x000005000600780c */ /* 0x000fe20004741270 */
[----:B------:R-:W-:Y:S01]  /*0d10*/  IMAD R6, R13, 0x3c1, R0 ;  /* 0x000003c10d067824 */ /* 0x000fe200078e0200 */
[----:B------:R-:W-:Y:S02]  /*0d20*/  FSEL R8, R25, RZ, P3 ;  /* 0x000000ff19087208 */ /* 0x000fe40001800000 */
[----:B------:R-:W-:Y:S01]  /*0d30*/  FSETP.GEU.AND P4, PT, R26, RZ, PT ;  /* 0x000000ff1a00720b */ /* 0x000fe20003f8e000 */
[----:B------:R-:W-:Y:S01]  /*0d40*/  STS [R21], R36 ;  /* 0x0000002415007388 */ /* 0x000fe20000000800 */
[C---:B------:R-:W-:Y:S01]  /*0d50*/  FSETP.GEU.AND P3, PT, R12.reuse, RZ, PT ;  /* 0x000000ff0c00720b */ /* 0x040fe20003f6e000 */
[----:B------:R-:W-:Y:S02]  /*0d60*/  IMAD R9, R9, 0x1e8020, R6 ;  /* 0x001e802009097824 */ /* 0x000fe400078e0206 */
[----:B------:R0:W-:Y:S01]  /*0d70*/  STS [R24+0x100], R15 ;  /* 0x0001000f18007388 */ /* 0x0001e20000000800 */
[----:B------:R-:W-:-:S02]  /*0d80*/  FSEL R34, R12, RZ, P3 ;  /* 0x000000ff0c227208 */ /* 0x000fc40001800000 */
[----:B------:R-:W-:Y:S02]  /*0d90*/  FSETP.GEU.AND P3, PT, R11, RZ, PT ;  /* 0x000000ff0b00720b */ /* 0x000fe40003f6e000 */
[----:B------:R-:W-:Y:S02]  /*0da0*/  LOP3.LUT R6, R28, 0x30, RZ, 0xfc, !PT ;  /* 0x000000301c067812 */ /* 0x000fe400078efcff */
[----:B0-----:R-:W-:Y:S02]  /*0db0*/  FSEL R15, R26, RZ, P4 ;  /* 0x000000ff1a0f7208 */ /* 0x001fe40002000000 */
[C---:B------:R-:W-:Y:S01]  /*0dc0*/  FSETP.GEU.AND P4, PT, R32.reuse, RZ, PT ;  /* 0x000000ff2000720b */ /* 0x040fe20003f8e000 */
[----:B------:R0:W-:Y:S03]  /*0dd0*/  STS [R17+0x200], R8 ;  /* 0x0002000811007388 */ /* 0x0001e60000000800 */
[----:B------:R-:W-:-:S02]  /*0de0*/  FSEL R25, R32, RZ, P4 ;  /* 0x000000ff20197208 */ /* 0x000fc40002000000 */
[----:B------:R-:W-:Y:S01]  /*0df0*/  FSEL R32, R11, RZ, P3 ;  /* 0x000000ff0b207208 */ /* 0x000fe20001800000 */
[----:B------:R-:W-:Y:S01]  /*0e00*/  IMAD.HI R11, R6, 0x66666667, RZ ;  /* 0x66666667060b7827 */ /* 0x000fe200078e02ff */
[C---:B0-----:R-:W-:Y:S02]  /*0e10*/  LOP3.LUT R8, R28.reuse, 0x2c, RZ, 0xfc, !PT ;  /* 0x0000002c1c087812 */ /* 0x041fe400078efcff */
[----:B------:R-:W-:Y:S02]  /*0e20*/  LOP3.LUT R12, R28, 0x1c, RZ, 0xfc, !PT ;  /* 0x0000001c1c0c7812 */ /* 0x000fe400078efcff */
[----:B------:R-:W-:Y:S01]  /*0e30*/  SHF.R.U32.HI R26, RZ, 0x1f, R11 ;  /* 0x0000001fff1a7819 */ /* 0x000fe2000001160b */
[----:B------:R-:W-:Y:S01]  /*0e40*/  IMAD.HI R13, R8, 0x66666667, RZ ;  /* 0x66666667080d7827 */ /* 0x000fe200078e02ff */
[----:B------:R0:W-:Y:S02]  /*0e50*/  STS [R18+0x300], R15 ;  /* 0x0003000f12007388 */ /* 0x0001e40000000800 */
[----:B------:R-:W-:-:S02]  /*0e60*/  LEA.HI.SX32 R11, R11, R26, 0x19 ;  /* 0x0000001a0b0b7211 */ /* 0x000fc400078fcaff */
[----:B------:R-:W-:Y:S01]  /*0e70*/  SHF.R.U32.HI R26, RZ, 0x1f, R13 ;  /* 0x0000001fff1a7819 */ /* 0x000fe2000001160d */
[----:B0-----:R-:W-:-:S03]  /*0e80*/  IMAD.HI R15, R12, 0x66666667, RZ ;  /* 0x666666670c0f7827 */ /* 0x001fc600078e02ff */
[----:B------:R-:W-:Y:S02]  /*0e90*/  LEA.HI.SX32 R13, R13, R26, 0x19 ;  /* 0x0000001a0d0d7211 */ /* 0x000fe400078fcaff */
[----:B------:R-:W-:Y:S01]  /*0ea0*/  SHF.R.U32.HI R26, RZ, 0x1f, R15 ;  /* 0x0000001fff1a7819 */ /* 0x000fe2000001160f */
[----:B------:R-:W-:Y:S01]  /*0eb0*/  STS [R21+0x40], R34 ;  /* 0x0000402215007388 */ /* 0x000fe20000000800 */
[----:B------:R-:W-:Y:S02]  /*0ec0*/  FSETP.GEU.AND P4, PT, R2, RZ, PT ;  /* 0x000000ff0200720b */ /* 0x000fe40003f8e000 */
[----:B------:R-:W-:Y:S01]  /*0ed0*/  LEA.HI.SX32 R15, R15, R26, 0x19 ;  /* 0x0000001a0f0f7211 */ /* 0x000fe200078fcaff */
[----:B------:R0:W-:Y:S01]  /*0ee0*/  STS [R24+0x140], R25 ;  /* 0x0001401918007388 */ /* 0x0001e20000000800 */
[----:B------:R-:W-:Y:S02]  /*0ef0*/  FSETP.GEU.AND P5, PT, R22, RZ, PT ;  /* 0x000000ff1600720b */ /* 0x000fe40003fae000 */
[----:B------:R-:W-:-:S02]  /*0f00*/  FSEL R2, R2, RZ, P4 ;  /* 0x000000ff02027208 */ /* 0x000fc40002000000 */
[----:B------:R-:W-:Y:S02]  /*0f10*/  FSETP.GEU.AND P4, PT, R16, RZ, PT ;  /* 0x000000ff1000720b */ /* 0x000fe40003f8e000 */
[----:B------:R-:W-:Y:S01]  /*0f20*/  ISETP.LT.AND P3, PT, R12, 0x500, !P0 ;  /* 0x000005000c00780c */ /* 0x000fe20004761270 */
[----:B0-----:R-:W-:-:S04]  /*0f30*/  IMAD R25, R15, -0x140, R12 ;  /* 0xfffffec00f197824 */ /* 0x001fc800078e020c */
[----:B------:R-:W-:Y:S01]  /*0f40*/  IMAD R12, R25, 0x3c1, R0 ;  /* 0x000003c1190c7824 */ /* 0x000fe200078e0200 */
[----:B------:R-:W-:Y:S02]  /*0f50*/  FSEL R25, R22, RZ, P5 ;  /* 0x000000ff16197208 */ /* 0x000fe40002800000 */
[----:B------:R-:W-:Y:S02]  /*0f60*/  FSETP.GEU.AND P5, PT, R30, RZ, PT ;  /* 0x000000ff1e00720b */ /* 0x000fe40003fae000 */
[----:B------:R-:W-:Y:S02]  /*0f70*/  FSEL R22, R16, RZ, P4 ;  /* 0x000000ff10167208 */ /* 0x000fe40002000000 */
[----:B------:R-:W-:Y:S01]  /*0f80*/  FSETP.GEU.AND P4, PT, R4, RZ, PT ;  /* 0x000000ff0400720b */ /* 0x000fe20003f8e000 */
[----:B------:R-:W-:Y:S01]  /*0f90*/  STS [R17+0x240], R32 ;  /* 0x0002402011007388 */ /* 0x000fe20000000800 */
[----:B------:R-:W-:Y:S01]  /*0fa0*/  FSEL R27, R30, RZ, P5 ;  /* 0x000000ff1e1b7208 */ /* 0x000fe20002800000 */
[----:B------:R-:W-:Y:S01]  /*0fb0*/  IMAD R15, R15, 0x1e8020, R12 ;  /* 0x001e80200f0f7824 */ /* 0x000fe200078e020c */
[----:B------:R-:W-:Y:S01]  /*0fc0*/  FSEL R30, R4, RZ, P4 ;  /* 0x000000ff041e7208 */ /* 0x000fe20002000000 */
[----:B------:R0:W-:Y:S01]  /*0fd0*/  STS [R18+0x340], R25 ;  /* 0x0003401912007388 */ /* 0x0001e20000000800 */
[----:B------:R-:W-:-:S02]  /*0fe0*/  FSETP.GEU.AND P5, PT, R20, RZ, PT ;  /* 0x000000ff1400720b */ /* 0x000fc40003fae000 */
[C---:B------:R-:W-:Y:S01]  /*0ff0*/  LOP3.LUT R4, R28.reuse, 0x28, RZ, 0xfc, !PT ;  /* 0x000000281c047812 */ /* 0x040fe200078efcff */
[----:B------:R1:W-:Y:S01]  /*1000*/  STS [R21+0x80], R2 ;  /* 0x0000800215007388 */ /* 0x0003e20000000800 */
[----:B------:R-:W-:Y:S02]  /*1010*/  LOP3.LUT R12, R28, 0x24, RZ, 0xfc, !PT ;  /* 0x000000241c0c7812 */ /* 0x000fe400078efcff */
[----:B------:R-:W-:Y:S01]  /*1020*/  FSEL R29, R20, RZ, P5 ;  /* 0x000000ff141d7208 */ /* 0x000fe20002800000 */
[----:B------:R-:W-:Y:S01]  /*1030*/  STS [R24+0x180], R27 ;  /* 0x0001801b18007388 */ /* 0x000fe20000000800 */
[----:B------:R-:W-:Y:S01]  /*1040*/  FSETP.GEU.AND P5, PT, R10, RZ, PT ;  /* 0x000000ff0a00720b */ /* 0x000fe20003fae000 */
[----:B0-----:R-:W-:Y:S01]  /*1050*/  IMAD.HI R25, R4, 0x66666667, RZ ;  /* 0x6666666704197827 */ /* 0x001fe200078e02ff */
[----:B-1----:R-:W-:Y:S01]  /*1060*/  LOP3.LUT R2, R28, 0x18, RZ, 0xfc, !PT ;  /* 0x000000181c027812 */ /* 0x002fe200078efcff */
[----:B------:R0:W-:Y:S02]  /*1070*/  STS [R17+0x280], R22 ;  /* 0x0002801611007388 */ /* 0x0001e40000000800 */
[----:B------:R-:W-:Y:S01]  /*1080*/  IMAD.HI R16, R12, 0x66666667, RZ ;  /* 0x666666670c107827 */ /* 0x000fe200078e02ff */
[----:B------:R-:W-:Y:S01]  /*1090*/  FSEL R31, R10, RZ, P5 ;  /* 0x000000ff0a1f7208 */ /* 0x000fe20002800000 */
[----:B------:R1:W-:Y:S01]  /*10a0*/  STS [R18+0x380], R29 ;  /* 0x0003801d12007388 */ /* 0x0003e20000000800 */
[----:B------:R-:W-:Y:S01]  /*10b0*/  SHF.R.U32.HI R10, RZ, 0x1f, R25 ;  /* 0x0000001fff0a7819 */ /* 0x000fe20000011619 */
[----:B0-----:R-:W-:Y:S01]  /*10c0*/  IMAD.HI R22, R2, 0x66666667, RZ ;  /* 0x6666666702167827 */ /* 0x001fe200078e02ff */
[----:B------:R-:W-:-:S02]  /*10d0*/  SHF.R.U32.HI R27, RZ, 0x1f, R16 ;  /* 0x0000001fff1b7819 */ /* 0x000fc40000011610 */
[----:B------:R-:W-:Y:S02]  /*10e0*/  FSETP.GEU.AND P4, PT, R23, RZ, PT ;  /* 0x000000ff1700720b */ /* 0x000fe40003f8e000 */
[----:B-1----:R-:W-:Y:S01]  /*10f0*/  SHF.R.U32.HI R29, RZ, 0x1f, R22 ;  /* 0x0000001fff1d7819 */ /* 0x002fe20000011616 */
[----:B------:R0:W-:Y:S01]  /*1100*/  STS [R21+0xc0], R30 ;  /* 0x0000c01e15007388 */ /* 0x0001e20000000800 */
[----:B------:R-:W-:Y:S02]  /*1110*/  LEA.HI.SX32 R25, R25, R10, 0x19 ;  /* 0x0000000a19197211 */ /* 0x000fe400078fcaff */
[----:B------:R-:W-:Y:S02]  /*1120*/  FSEL R10, R23, RZ, P4 ;  /* 0x000000ff170a7208 */ /* 0x000fe40002000000 */
[----:B------:R-:W-:Y:S02]  /*1130*/  FSETP.GEU.AND P4, PT, R14, RZ, PT ;  /* 0x000000ff0e00720b */ /* 0x000fe40003f8e000 */
[----:B0-----:R-:W-:-:S02]  /*1140*/  LEA.HI.SX32 R21, R16, R27, 0x19 ;  /* 0x0000001b10157211 */ /* 0x001fc400078fcaff */
[----:B------:R-:W-:Y:S02]  /*1150*/  LEA.HI.SX32 R27, R22, R29, 0x19 ;  /* 0x0000001d161b7211 */ /* 0x000fe400078fcaff */
[----:B------:R-:W-:Y:S02]  /*1160*/  LOP3.LUT R22, R28, 0x10, RZ, 0xfc, !PT ;  /* 0x000000101c167812 */ /* 0x000fe400078efcff */
[----:B------:R-:W-:Y:S02]  /*1170*/  FSEL R35, R14, RZ, P4 ;  /* 0x000000ff0e237208 */ /* 0x000fe40002000000 */
[----:B------:R-:W-:Y:S01]  /*1180*/  LOP3.LUT R14, R28, 0xc, RZ, 0xfc, !PT ;  /* 0x0000000c1c0e7812 */ /* 0x000fe200078efcff */
[----:B------:R-:W-:Y:S01]  /*1190*/  IMAD.HI R29, R22, 0x66666667, RZ ;  /* 0x66666667161d7827 */ /* 0x000fe200078e02ff */
[----:B------:R0:W-:Y:S01]  /*11a0*/  STS [R24+0x1c0], R31 ;  /* 0x0001c01f18007388 */ /* 0x0001e20000000800 */
[----:B------:R-:W-:Y:S02]  /*11b0*/  ISETP.LT.AND P4, PT, R2, 0x500, !P0 ;  /* 0x000005000200780c */ /* 0x000fe40004781270 */
[----:B------:R-:W-:Y:S01]  /*11c0*/  IMAD R33, R27, -0x140, R2 ;  /* 0xfffffec01b217824 */ /* 0x000fe200078e0202 */
[----:B------:R-:W-:Y:S01]  /*11d0*/  SHF.R.U32.HI R2, RZ, 0x1f, R29 ;  /* 0x0000001fff027819 */ /* 0x000fe2000001161d */
[----:B0-----:R-:W-:Y:S01]  /*11e0*/  IMAD.HI R31, R14, 0x66666667, RZ ;  /* 0x666666670e1f7827 */ /* 0x001fe200078e02ff */
[----:B------:R-:W-:-:S02]  /*11f0*/  LOP3.LUT R24, R28, 0x8, RZ, 0xfc, !PT ;  /* 0x000000081c187812 */ /* 0x000fc400078efcff */
[----:B------:R-:W-:Y:S01]  /*1200*/  LEA.HI.SX32 R29, R29, R2, 0x19 ;  /* 0x000000021d1d7211 */ /* 0x000fe200078fcaff */
[----:B------:R-:W-:Y:S01]  /*1210*/  IMAD R16, R33, 0x3c1, R0 ;  /* 0x000003c121107824 */ /* 0x000fe200078e0200 */
[----:B------:R-:W-:Y:S01]  /*1220*/  SHF.R.U32.HI R2, RZ, 0x1f, R31 ;  /* 0x0000001fff027819 */ /* 0x000fe2000001161f */
[----:B------:R-:W-:Y:S01]  /*1230*/  IMAD.HI R33, R24, 0x66666667, RZ ;  /* 0x6666666718217827 */ /* 0x000fe200078e02ff */
[----:B------:R0:W-:Y:S02]  /*1240*/  STS [R17+0x2c0], R10 ;  /* 0x0002c00a11007388 */ /* 0x0001e40000000800 */
[----:B------:R-:W-:Y:S02]  /*1250*/  LEA.HI.SX32 R31, R31, R2, 0x19 ;  /* 0x000000021f1f7211 */ /* 0x000fe400078fcaff */
[----:B------:R-:W-:Y:S02]  /*1260*/  LOP3.LUT R2, R28, 0x4, RZ, 0xfc, !PT ;  /* 0x000000041c027812 */ /* 0x000fe400078efcff */
[----:B0-----:R-:W-:-:S04]  /*1270*/  SHF.R.U32.HI R10, RZ, 0x1f, R33 ;  /* 0x0000001fff0a7819 */ /* 0x001fc80000011621 */
[----:B------:R-:W-:Y:S01]  /*1280*/  LEA.HI.SX32 R33, R33, R10, 0x19 ;  /* 0x0000000a21217211 */ /* 0x000fe200078fcaff */
[----:B------:R-:W-:-:S05]  /*1290*/  IMAD.HI R10, R2, 0x66666667, RZ ;  /* 0x66666667020a7827 */ /* 0x000fca00078e02ff */
[----:B------:R-:W-:-:S04]  /*12a0*/  SHF.R.U32.HI R17, RZ, 0x1f, R10 ;  /* 0x0000001fff117819 */ /* 0x000fc8000001160a */
[----:B------:R-:W-:Y:S01]  /*12b0*/  LEA.HI.SX32 R17, R10, R17, 0x19 ;  /* 0x000000110a117211 */ /* 0x000fe200078fcaff */
[----:B------:R0:W-:Y:S01]  /*12c0*/  STS [R18+0x3c0], R35 ;  /* 0x0003c02312007388 */ /* 0x0001e20000000800 */
[----:B------:R-:W-:Y:S01]  /*12d0*/  BAR.SYNC.DEFER_BLOCKING 0x0 ;  /* 0x0000000000007b1d */ /* 0x000fe20000010000 */
[----:B------:R-:W-:Y:S02]  /*12e0*/  ISETP.LT.AND P5, PT, R2, 0x500, !P0 ;  /* 0x000005000200780c */ /* 0x000fe400047a1270 */
[----:B0-----:R-:W-:-:S04]  /*12f0*/  IMAD R35, R17, -0x140, R2 ;  /* 0xfffffec011237824 */ /* 0x001fc800078e0202 */
[----:B------:R-:W-:-:S04]  /*1300*/  IMAD R2, R35, 0x3c1, R0 ;  /* 0x000003c123027824 */ /* 0x000fc800078e0200 */
[----:B------:R-:W-:Y:S02]  /*1310*/  IMAD R35, R17, 0x1e8020, R2 ;  /* 0x001e802011237824 */ /* 0x000fe400078e0202 */
[----:B------:R-:W-:-:S05]  /*1320*/  IMAD.HI R2, R28, 0x66666667, RZ ;  /* 0x666666671c027827 */ /* 0x000fca00078e02ff */
[----:B------:R-:W-:-:S04]  /*1330*/  SHF.R.U32.HI R17, RZ, 0x1f, R2 ;  /* 0x0000001fff117819 */ /* 0x000fc80000011602 */
[----:B------:R-:W-:-:S05]  /*1340*/  LEA.HI.SX32 R17, R2, R17, 0x19 ;  /* 0x0000001102117211 */ /* 0x000fca00078fcaff */
[----:B------:R-:W-:-:S04]  /*1350*/  IMAD R37, R17, -0x140, R28 ;  /* 0xfffffec011257824 */ /* 0x000fc800078e021c */
[----:B------:R-:W-:-:S04]  /*1360*/  IMAD R2, R37, 0x3c1, R0 ;  /* 0x000003c125027824 */ /* 0x000fc800078e0200 */
[----:B------:R-:W-:Y:S01]  /*1370*/  IMAD R17, R17, 0x1e8020, R2 ;  /* 0x001e802011117824 */ /* 0x000fe200078e0202 */
[----:B------:R-:W-:-:S04]  /*1380*/  SHF.R.U32.HI R2, RZ, 0x4, R3 ;  /* 0x00000004ff027819 */ /* 0x000fc80000011603 */
[----:B------:R-:W-:Y:S02]  /*1390*/  LOP3.LUT R2, R2, 0xc, RZ, 0xc0, !PT ;  /* 0x0000000c02027812 */ /* 0x000fe400078ec0ff */
[----:B------:R-:W-:-:S03]  /*13a0*/  LOP3.LUT R10, R3, 0xff, RZ, 0xc0, !PT ;  /* 0x000000ff030a7812 */ /* 0x000fc600078ec0ff */
[----:B------:R-:W-:-:S04]  /*13b0*/  VIADD R3, R2, UR4 ;  /* 0x0000000402037c36 */ /* 0x000fc80008000000 */
[----:B------:R-:W-:Y:S02]  /*13c0*/  IMAD R18, R10, 0x4, R3 ;  /* 0x000000040a127824 */ /* 0x000fe400078e0203 */
[----:B------:R-:W0:Y:S03]  /*13d0*/  LDC.64 R2, c[0x0][0x238] ;  /* 0x00008e00ff027b82 */ /* 0x000e260000000a00 */
[----:B------:R-:W1:Y:S01]  /*13e0*/  LDS R37, [R18] ;  /* 0x0000000012257984 */ /* 0x000e620000000800 */
[----:B------:R-:W-:Y:S01]  /*13f0*/  IMAD R27, R27, 0x1e8020, R16 ;  /* 0x001e80201b1b7824 */ /* 0x000fe200078e0210 */
[----:B------:R-:W-:-:S05]  /*1400*/  LOP3.LUT R20, R28, 0x14, RZ, 0xfc, !PT ;  /* 0x000000141c147812 */ /* 0x000fca00078efcff */
[----:B------:R-:W-:-:S04]  /*1410*/  IMAD.HI R26, R20, 0x66666667, RZ ;  /* 0x66666667141a7827 */ /* 0x000fc800078e02ff */
[----:B0-----:R-:W-:Y:S01]  /*1420*/  IMAD.WIDE R16, R17, 0x4, R2 ;  /* 0x0000000411107825 */ /* 0x001fe200078e0202 */
[----:B------:R-:W-:-:S04]  /*1430*/  SHF.R.U32.HI R23, RZ, 0x1f, R26 ;  /* 0x0000001fff177819 */ /* 0x000fc8000001161a */
[----:B-1----:R0:W-:Y:S01]  /*1440*/  @P6 STG.E desc[UR6][R16.64], R37 ;  /* 0x0000002510006986 */ /* 0x0021e2000c101906 */
[----:B------:R-:W-:Y:S02]  /*1450*/  ISETP.NE.AND P6, PT, R19, RZ, PT ;  /* 0x000000ff1300720c */ /* 0x000fe40003fc5270 */
[----:B------:R-:W-:-:S04]  /*1460*/  LOP3.LUT R19, R10, 0x100, RZ, 0xfc, !PT ;  /* 0x000001000a137812 */ /* 0x000fc800078efcff */
[----:B------:R-:W-:-:S04]  /*1470*/  SHF.R.U32.HI R19, RZ, 0x4, R19 ;  /* 0x00000004ff137819 */ /* 0x000fc80000011613 */
[----:B------:R-:W-:Y:S02]  /*1480*/  LOP3.LUT R19, R19, 0x1c, RZ, 0xc0, !PT ;  /* 0x0000001c13137812 */ /* 0x000fe400078ec0ff */
[----:B------:R-:W-:-:S03]  /*1490*/  LEA.HI.SX32 R23, R26, R23, 0x19 ;  /* 0x000000171a177211 */ /* 0x000fc600078fcaff */
[----:B------:R-:W-:-:S04]  /*14a0*/  VIADD R19, R19, UR4 ;  /* 0x0000000413137c36 */ /* 0x000fc80008000000 */
[----:B------:R-:W-:Y:S02]  /*14b0*/  IMAD R26, R10, 0x4, R19 ;  /* 0x000000040a1a7824 */ /* 0x000fe400078e0213 */
[----:B------:R-:W-:-:S04]  /*14c0*/  IMAD.WIDE R18, R35, 0x4, R2 ;  /* 0x0000000423127825 */ /* 0x000fc800078e0202 */
[----:B------:R-:W-:Y:S01]  /*14d0*/  IMAD R35, R33, -0x140, R24 ;  /* 0xfffffec021237824 */ /* 0x000fe200078e0218 */
[----:B------:R-:W1:Y:S03]  /*14e0*/  LDS R26, [R26+0x400] ;  /* 0x000400001a1a7984 */ /* 0x000e660000000800 */
[----:B0-----:R-:W-:-:S04]  /*14f0*/  IMAD R16, R35, 0x3c1, R0 ;  /* 0x000003c123107824 */ /* 0x001fc800078e0200 */
[----:B------:R-:W-:Y:S01]  /*1500*/  IMAD R17, R33, 0x1e8020, R16 ;  /* 0x001e802021117824 */ /* 0x000fe200078e0210 */
[----:B------:R-:W-:-:S04]  /*1510*/  LOP3.LUT R16, R10, 0x200, RZ, 0xfc, !PT ;  /* 0x000002000a107812 */ /* 0x000fc800078efcff */
[----:B------:R-:W-:-:S04]  /*1520*/  SHF.R.U32.HI R16, RZ, 0x4, R16 ;  /* 0x00000004ff107819 */ /* 0x000fc80000011610 */
[----:B------:R-:W-:-:S05]  /*1530*/  LOP3.LUT R16, R16, 0x2c, RZ, 0xc0, !PT ;  /* 0x0000002c10107812 */ /* 0x000fca00078ec0ff */
[----:B------:R-:W-:-:S04]  /*1540*/  VIADD R33, R16, UR4 ;  /* 0x0000000410217c36 */ /* 0x000fc80008000000 */
[----:B------:R-:W-:-:S06]  /*1550*/  IMAD R33, R10, 0x4, R33 ;  /* 0x000000040a217824 */ /* 0x000fcc00078e0221 */
[----:B------:R-:W0:Y:S04]  /*1560*/  LDS R33, [R33+0x800] ;  /* 0x0008000021217984 */ /* 0x000e280000000800 */
[----:B-1----:R1:W-:Y:S01]  /*1570*/  @P5 STG.E desc[UR6][R18.64], R26 ;  /* 0x0000001a12005986 */ /* 0x0023e2000c101906 */
[----:B------:R-:W-:Y:S01]  /*1580*/  ISETP.LT.AND P5, PT, R24, 0x500, !P0 ;  /* 0x000005001800780c */ /* 0x000fe200047a1270 */
[----:B------:R-:W-:-:S04]  /*1590*/  IMAD.WIDE R16, R17, 0x4, R2 ;  /* 0x0000000411107825 */ /* 0x000fc800078e0202 */
[----:B-1----:R-:W-:-:S08]  /*15a0*/  IMAD R19, R31, -0x140, R14 ;  /* 0xfffffec01f137824 */ /* 0x002fd000078e020e */
[----:B0-----:R-:W-:Y:S01]  /*15b0*/  @P5 STG.E desc[UR6][R16.64], R33 ;  /* 0x0000002110005986 */ /* 0x001fe2000c101906 */
[----:B------:R-:W-:Y:S01]  /*15c0*/  ISETP.LT.AND P5, PT, R14, 0x500, !P0 ;  /* 0x000005000e00780c */ /* 0x000fe200047a1270 */
[----:B------:R-:W-:-:S04]  /*15d0*/  IMAD R14, R19, 0x3c1, R0 ;  /* 0x000003c1130e7824 */ /* 0x000fc800078e0200 */
[----:B------:R-:W-:Y:S01]  /*15e0*/  IMAD R31, R31, 0x1e8020, R14 ;  /* 0x001e80201f1f7824 */ /* 0x000fe200078e020e */
[----:B------:R-:W-:-:S04]  /*15f0*/  LOP3.LUT R14, R10, 0x300, RZ, 0xfc, !PT ;  /* 0x000003000a0e7812 */ /* 0x000fc800078efcff */
[----:B------:R-:W-:-:S04]  /*1600*/  SHF.R.U32.HI R14, RZ, 0x4, R14 ;  /* 0x00000004ff0e7819 */ /* 0x000fc8000001160e */
[----:B------:R-:W-:-:S05]  /*1610*/  LOP3.LUT R14, R14, 0x3c, RZ, 0xc0, !PT ;  /* 0x0000003c0e0e7812 */ /* 0x000fca00078ec0ff */
[----:B------:R-:W-:-:S04]  /*1620*/  VIADD R19, R14, UR4 ;  /* 0x000000040e137c36 */ /* 0x000fc80008000000 */
[----:B------:R-:W-:Y:S02]  /*1630*/  IMAD R18, R10, 0x4, R19 ;  /* 0x000000040a127824 */ /* 0x000fe400078e0213 */
[----:B------:R-:W-:-:S03]  /*1640*/  IMAD R19, R29, -0x140, R22 ;  /* 0xfffffec01d137824 */ /* 0x000fc600078e0216 */
[----:B------:R0:W1:Y:S01]  /*1650*/  LDS R35, [R18+0xc00] ;  /* 0x000c000012237984 */ /* 0x0000620000000800 */
[----:B------:R-:W-:-:S04]  /*1660*/  IMAD R14, R19, 0x3c1, R0 ;  /* 0x000003c1130e7824 */ /* 0x000fc800078e0200 */
[----:B------:R-:W-:Y:S01]  /*1670*/  IMAD R29, R29, 0x1e8020, R14 ;  /* 0x001e80201d1d7824 */ /* 0x000fe200078e020e */
[----:B------:R-:W-:-:S04]  /*1680*/  LOP3.LUT R14, R10, 0x400, RZ, 0xfc, !PT ;  /* 0x000004000a0e7812 */ /* 0x000fc800078efcff */
[----:B------:R-:W-:-:S04]  /*1690*/  SHF.R.U32.HI R14, RZ, 0x4, R14 ;  /* 0x00000004ff0e7819 */ /* 0x000fc8000001160e */
[----:B------:R-:W-:-:S05]  /*16a0*/  LOP3.LUT R14, R14, 0x4c, RZ, 0xc0, !PT ;  /* 0x0000004c0e0e7812 */ /* 0x000fca00078ec0ff */
[----:B------:R-:W-:-:S04]  /*16b0*/  VIADD R19, R14, UR4 ;  /* 0x000000040e137c36 */ /* 0x000fc80008000000 */
[----:B0-----:R-:W-:Y:S02]  /*16c0*/  IMAD R18, R10, 0x4, R19 ;  /* 0x000000040a127824 */ /* 0x001fe400078e0213 */
[----:B------:R-:W-:-:S03]  /*16d0*/  IMAD.WIDE R16, R31, 0x4, R2 ;  /* 0x000000041f107825 */ /* 0x000fc600078e0202 */
[----:B------:R-:W0:Y:S01]  /*16e0*/  LDS R31, [R18+0x1000] ;  /* 0x00100000121f7984 */ /* 0x000e220000000800 */
[----:B------:R-:W-:-:S04]  /*16f0*/  IMAD R19, R23, -0x140, R20 ;  /* 0xfffffec017137824 */ /* 0x000fc800078e0214 */
[----:B------:R-:W-:Y:S01]  /*1700*/  IMAD R14, R19, 0x3c1, R0 ;  /* 0x000003c1130e7824 */ /* 0x000fe200078e0200 */
[----:B-1----:R1:W-:Y:S01]  /*1710*/  @P5 STG.E desc[UR6][R16.64], R35 ;  /* 0x0000002310005986 */ /* 0x0023e2000c101906 */
[----:B------:R-:W-:Y:S02]  /*1720*/  ISETP.LT.AND P5, PT, R22, 0x500, !P0 ;  /* 0x000005001600780c */ /* 0x000fe400047a1270 */
[----:B------:R-:W-:Y:S01]  /*1730*/  IMAD R23, R23, 0x1e8020, R14 ;  /* 0x001e802017177824 */ /* 0x000fe200078e020e */
[C---:B------:R-:W-:Y:S02]  /*1740*/  LOP3.LUT R14, R10.reuse, 0x500, RZ, 0xfc, !PT ;  /* 0x000005000a0e7812 */ /* 0x040fe400078efcff */
[----:B------:R-:W-:Y:S02]  /*1750*/  LOP3.LUT R19, R10, 0x600, RZ, 0xfc, !PT ;  /* 0x000006000a137812 */ /* 0x000fe400078efcff */
[----:B------:R-:W-:Y:S01]  /*1760*/  SHF.R.U32.HI R14, RZ, 0x4, R14 ;  /* 0x00000004ff0e7819 */ /* 0x000fe2000001160e */
[----:B-1----:R-:W-:-:S03]  /*1770*/  IMAD.WIDE R16, R29, 0x4, R2 ;  /* 0x000000041d107825 */ /* 0x002fc600078e0202 */
[----:B------:R-:W-:Y:S02]  /*1780*/  LOP3.LUT R14, R14, 0x5c, RZ, 0xc0, !PT ;  /* 0x0000005c0e0e7812 */ /* 0x000fe400078ec0ff */
[----:B------:R-:W-:-:S04]  /*1790*/  SHF.R.U32.HI R19, RZ, 0x4, R19 ;  /* 0x00000004ff137819 */ /* 0x000fc80000011613 */
[----:B------:R-:W-:Y:S01]  /*17a0*/  LOP3.LUT R19, R19, 0x6c, RZ, 0xc0, !PT ;  /* 0x0000006c13137812 */ /* 0x000fe200078ec0ff */
[----:B0-----:R0:W-:Y:S01]  /*17b0*/  @P5 STG.E desc[UR6][R16.64], R31 ;  /* 0x0000001f10005986 */ /* 0x0011e2000c101906 */
[----:B------:R-:W-:Y:S02]  /*17c0*/  ISETP.LT.AND P5, PT, R20, 0x500, !P0 ;  /* 0x000005001400780c */ /* 0x000fe400047a1270 */
[----:B------:R-:W-:-:S04]  /*17d0*/  LOP3.LUT R20, R10, 0x700, RZ, 0xfc, !PT ;  /* 0x000007000a147812 */ /* 0x000fc800078efcff */
[----:B------:R-:W-:Y:S02]  /*17e0*/  SHF.R.U32.HI R20, RZ, 0x4, R20 ;  /* 0x00000004ff147819 */ /* 0x000fe40000011614 */
[----:B0-----:R-:W-:Y:S01]  /*17f0*/  IADD3 R17, R14, UR4, RZ ;  /* 0x000000040e117c10 */ /* 0x001fe2000fffe0ff */
[----:B------:R-:W-:Y:S01]  /*1800*/  VIADD R19, R19, UR4 ;  /* 0x0000000413137c36 */ /* 0x000fe20008000000 */
[----:B------:R-:W-:-:S03]  /*1810*/  LOP3.LUT R14, R20, 0x7c, RZ, 0xc0, !PT ;  /* 0x0000007c140e7812 */ /* 0x000fc600078ec0ff */
[----:B------:R-:W-:Y:S02]  /*1820*/  IMAD R20, R10, 0x4, R17 ;  /* 0x000000040a147824 */ /* 0x000fe400078e0211 */
[----:B------:R-:W-:Y:S02]  /*1830*/  VIADD R17, R14, UR4 ;  /* 0x000000040e117c36 */ /* 0x000fe40008000000 */
[C---:B------:R-:W-:Y:S01]  /*1840*/  IMAD R22, R10.reuse, 0x4, R19 ;  /* 0x000000040a167824 */ /* 0x040fe200078e0213 */
[----:B------:R0:W1:Y:S01]  /*1850*/  LDS R29, [R20+0x1400] ;  /* 0x00140000141d7984 */ /* 0x0000620000000800 */
[----:B------:R-:W-:-:S03]  /*1860*/  IMAD R24, R10, 0x4, R17 ;  /* 0x000000040a187824 */ /* 0x000fc600078e0211 */
[----:B------:R2:W3:Y:S04]  /*1870*/  LDS R31, [R22+0x1800] ;  /* 0x00180000161f7984 */ /* 0x0004e80000000800 */
[----:B------:R4:W5:Y:S01]  /*1880*/  LDS R33, [R24+0x1c00] ;  /* 0x001c000018217984 */ /* 0x0009620000000800 */
[----:B------:R-:W-:Y:S01]  /*1890*/  LOP3.LUT R14, R10, 0x800, RZ, 0xfc, !PT ;  /* 0x000008000a0e7812 */ /* 0x000fe200078efcff */
[----:B------:R-:W-:-:S03]  /*18a0*/  IMAD.WIDE R16, R23, 0x4, R2 ;  /* 0x0000000417107825 */ /* 0x000fc600078e0202 */
[----:B------:R-:W-:-:S04]  /*18b0*/  SHF.R.U32.HI R23, RZ, 0x4, R14 ;  /* 0x00000004ff177819 */ /* 0x000fc8000001160e */
[----:B------:R-:W-:Y:S01]  /*18c0*/  LOP3.LUT R23, R23, 0x8c, RZ, 0xc0, !PT ;  /* 0x0000008c17177812 */ /* 0x000fe200078ec0ff */
[--C-:B------:R-:W-:Y:S01]  /*18d0*/  IMAD.WIDE R18, R27, 0x4, R2.reuse ;  /* 0x000000041b127825 */ /* 0x100fe200078e0202 */
[C---:B0-----:R-:W-:Y:S02]  /*18e0*/  LOP3.LUT R20, R10.reuse, 0x900, RZ, 0xfc, !PT ;  /* 0x000009000a147812 */ /* 0x041fe400078efcff */
[C---:B--2---:R-:W-:Y:S01]  /*18f0*/  LOP3.LUT R22, R10.reuse, 0xa00, RZ, 0xfc, !PT ;  /* 0x00000a000a167812 */ /* 0x044fe200078efcff */
[----:B------:R-:W-:Y:S01]  /*1900*/  VIADD R23, R23, UR4 ;  /* 0x0000000417177c36 */ /* 0x000fe20008000000 */
[C---:B----4-:R-:W-:Y:S01]  /*1910*/  LOP3.LUT R24, R10.reuse, 0xb00, RZ, 0xfc, !PT ;  /* 0x00000b000a187812 */ /* 0x050fe200078efcff */
[----:B------:R-:W-:Y:S01]  /*1920*/  IMAD.WIDE R14, R15, 0x4, R2 ;  /* 0x000000040f0e7825 */ /* 0x000fe200078e0202 */
[C---:B------:R-:W-:Y:S02]  /*1930*/  LOP3.LUT R26, R10.reuse, 0xe00, RZ, 0xfc, !PT ;  /* 0x00000e000a1a7812 */ /* 0x040fe400078efcff */
[----:B------:R-:W-:Y:S01]  /*1940*/  SHF.R.U32.HI R20, RZ, 0x4, R20 ;  /* 0x00000004ff147819 */ /* 0x000fe20000011614 */
[----:B------:R-:W-:Y:S01]  /*1950*/  IMAD R23, R10, 0x4, R23 ;  /* 0x000000040a177824 */ /* 0x000fe200078e0217 */
[----:B------:R-:W-:-:S02]  /*1960*/  SHF.R.U32.HI R22, RZ, 0x4, R22 ;  /* 0x00000004ff167819 */ /* 0x000fc40000011616 */
[----:B------:R-:W-:Y:S02]  /*1970*/  SHF.R.U32.HI R24, RZ, 0x4, R24 ;  /* 0x00000004ff187819 */ /* 0x000fe40000011618 */
[----:B------:R-:W-:Y:S01]  /*1980*/  SHF.R.U32.HI R26, RZ, 0x4, R26 ;  /* 0x00000004ff1a7819 */ /* 0x000fe2000001161a */
[----:B------:R-:W0:Y:S04]  /*1990*/  LDS R27, [R23+0x2000] ;  /* 0x00200000171b7984 */ /* 0x000e280000000800 */
[----:B-1----:R1:W-:Y:S01]  /*19a0*/  @P5 STG.E desc[UR6][R16.64], R29 ;  /* 0x0000001d10005986 */ /* 0x0023e2000c101906 */
[----:B------:R-:W-:-:S03]  /*19b0*/  LOP3.LUT R20, R20, 0x9c, RZ, 0xc0, !PT ;  /* 0x0000009c14147812 */ /* 0x000fc600078ec0ff */
[----:B---3--:R2:W-:Y:S01]  /*19c0*/  @P4 STG.E desc[UR6][R18.64], R31 ;  /* 0x0000001f12004986 */ /* 0x0085e2000c101906 */
[----:B------:R-:W-:Y:S02]  /*19d0*/  LOP3.LUT R22, R22, 0xac, RZ, 0xc0, !PT ;  /* 0x000000ac16167812 */ /* 0x000fe400078ec0ff */
[C---:B-1----:R-:W-:Y:S02]  /*19e0*/  LOP3.LUT R16, R10.reuse, 0xc00, RZ, 0xfc, !PT ;  /* 0x00000c000a107812 */ /* 0x042fe400078efcff */
[C---:B------:R-:W-:Y:S02]  /*19f0*/  LOP3.LUT R17, R10.reuse, 0xd00, RZ, 0xfc, !PT ;  /* 0x00000d000a117812 */ /* 0x040fe400078efcff */
[----:B--2---:R-:W-:Y:S02]  /*1a00*/  LOP3.LUT R18, R10, 0xf00, RZ, 0xfc, !PT ;  /* 0x00000f000a127812 */ /* 0x004fe400078efcff */
[----:B------:R-:W-:Y:S02]  /*1a10*/  SHF.R.U32.HI R16, RZ, 0x4, R16 ;  /* 0x00000004ff107819 */ /* 0x000fe40000011610 */
[----:B------:R-:W-:Y:S01]  /*1a20*/  SHF.R.U32.HI R17, RZ, 0x4, R17 ;  /* 0x00000004ff117819 */ /* 0x000fe20000011611 */
[----:B-----5:R1:W-:Y:S01]  /*1a30*/  @P3 STG.E desc[UR6][R14.64], R33 ;  /* 0x000000210e003986 */ /* 0x0203e2000c101906 */
[----:B------:R-:W-:-:S02]  /*1a40*/  LOP3.LUT R24, R24, 0xbc, RZ, 0xc0, !PT ;  /* 0x000000bc18187812 */ /* 0x000fc400078ec0ff */
[----:B------:R-:W-:Y:S02]  /*1a50*/  LOP3.LUT R16, R16, 0xcc, RZ, 0xc0, !PT ;  /* 0x000000cc10107812 */ /* 0x000fe400078ec0ff */
[----:B------:R-:W-:Y:S01]  /*1a60*/  LOP3.LUT R26, R26, 0xec, RZ, 0xc0, !PT ;  /* 0x000000ec1a1a7812 */ /* 0x000fe200078ec0ff */
[----:B------:R-:W-:Y:S01]  /*1a70*/  VIADD R19, R24, UR4 ;  /* 0x0000000418137c36 */ /* 0x000fe20008000000 */
[----:B------:R-:W-:Y:S02]  /*1a80*/  IADD3 R29, R16, UR4, RZ ;  /* 0x00000004101d7c10 */ /* 0x000fe4000fffe0ff */
[----:B-1----:R-:W-:Y:S02]  /*1a90*/  SHF.R.U32.HI R14, RZ, 0x4, R18 ;  /* 0x00000004ff0e7819 */ /* 0x002fe40000011612 */
[----:B------:R-:W-:Y:S01]  /*1aa0*/  LOP3.LUT R18, R17, 0xdc, RZ, 0xc0, !PT ;  /* 0x000000dc11127812 */ /* 0x000fe200078ec0ff */
[----:B------:R-:W-:Y:S02]  /*1ab0*/  VIADD R15, R20, UR4 ;  /* 0x00000004140f7c36 */ /* 0x000fe40008000000 */
[----:B------:R-:W-:-:S02]  /*1ac0*/  VIADD R17, R22, UR4 ;  /* 0x0000000416117c36 */ /* 0x000fc40008000000 */
[----:B------:R-:W-:Y:S02]  /*1ad0*/  VIADD R31, R18, UR4 ;  /* 0x00000004121f7c36 */ /* 0x000fe40008000000 */
[----:B------:R-:W-:Y:S02]  /*1ae0*/  IMAD R15, R10, 0x4, R15 ;  /* 0x000000040a0f7824 */ /* 0x000fe400078e020f */
[----:B------:R-:W-:Y:S02]  /*1af0*/  VIADD R33, R26, UR4 ;  /* 0x000000041a217c36 */ /* 0x000fe40008000000 */
[C---:B------:R-:W-:Y:S01]  /*1b00*/  IMAD R20, R10.reuse, 0x4, R17 ;  /* 0x000000040a147824 */ /* 0x040fe200078e0211 */
[----:B------:R1:W2:Y:S01]  /*1b10*/  LDS R23, [R15+0x2400] ;  /* 0x002400000f177984 */ /* 0x0002a20000000800 */
[C---:B------:R-:W-:Y:S02]  /*1b20*/  IMAD R19, R10.reuse, 0x4, R19 ;  /* 0x000000040a137824 */ /* 0x040fe400078e0213 */
[----:B------:R-:W-:-:S02]  /*1b30*/  IMAD R18, R10, 0x4, R29 ;  /* 0x000000040a127824 */ /* 0x000fc400078e021d */
[C---:B------:R-:W-:Y:S01]  /*1b40*/  IMAD R17, R10.reuse, 0x4, R31 ;  /* 0x000000040a117824 */ /* 0x040fe200078e021f */
[----:B------:R-:W3:Y:S01]  /*1b50*/  LDS R20, [R20+0x2800] ;  /* 0x0028000014147984 */ /* 0x000ee20000000800 */
[----:B------:R-:W-:-:S03]  /*1b60*/  IMAD R16, R10, 0x4, R33 ;  /* 0x000000040a107824 */ /* 0x000fc600078e0221 */
[----:B------:R-:W4:Y:S04]  /*1b70*/  LDS R19, [R19+0x2c00] ;  /* 0x002c000013137984 */ /* 0x000f280000000800 */
[----:B------:R-:W5:Y:S04]  /*1b80*/  LDS R18, [R18+0x3000] ;  /* 0x0030000012127984 */ /* 0x000f680000000800 */
[----:B------:R-:W2:Y:S04]  /*1b90*/  LDS R17, [R17+0x3400] ;  /* 0x0034000011117984 */ /* 0x000ea80000000800 */
[----:B------:R-:W2:Y:S01]  /*1ba0*/  LDS R16, [R16+0x3800] ;  /* 0x0038000010107984 */ /* 0x000ea20000000800 */
[----:B------:R-:W-:-:S05]  /*1bb0*/  LOP3.LUT R14, R14, 0xfc, RZ, 0xc0, !PT ;  /* 0x000000fc0e0e7812 */ /* 0x000fca00078ec0ff */
[----:B------:R-:W-:Y:S02]  /*1bc0*/  VIADD R29, R14, UR4 ;  /* 0x000000040e1d7c36 */ /* 0x000fe40008000000 */
[----:B-1----:R-:W-:Y:S01]  /*1bd0*/  IMAD.WIDE R14, R9, 0x4, R2 ;  /* 0x00000004090e7825 */ /* 0x002fe200078e0202 */
[----:B------:R-:W-:-:S03]  /*1be0*/  ISETP.LT.AND P5, PT, R12, 0x500, !P0 ;  /* 0x000005000c00780c */ /* 0x000fc600047a1270 */
[----:B------:R-:W-:Y:S02]  /*1bf0*/  IMAD R9, R21, -0x140, R12 ;  /* 0xfffffec015097824 */ /* 0x000fe400078e020c */
[----:B------:R-:W-:Y:S02]  /*1c00*/  IMAD R10, R10, 0x4, R29 ;  /* 0x000000040a0a7824 */ /* 0x000fe400078e021d */
[----:B------:R-:W-:Y:S02]  /*1c10*/  IMAD R31, R25, -0x140, R4 ;  /* 0xfffffec0191f7824 */ /* 0x000fe400078e0204 */
[----:B------:R-:W-:Y:S02]  /*1c20*/  IMAD R12, R9, 0x3c1, R0 ;  /* 0x000003c1090c7824 */ /* 0x000fe400078e0200 */
[----:B------:R-:W-:Y:S01]  /*1c30*/  IMAD R29, R13, -0x140, R8 ;  /* 0xfffffec00d1d7824 */ /* 0x000fe200078e0208 */
[----:B0-----:R0:W-:Y:S01]  /*1c40*/  @P2 STG.E desc[UR6][R14.64], R27 ;  /* 0x0000001b0e002986 */ /* 0x0011e2000c101906 */
[----:B------:R-:W-:Y:S01]  /*1c50*/  IMAD R9, R11, -0x140, R6 ;  /* 0xfffffec00b097824 */ /* 0x000fe200078e0206 */
[----:B------:R-:W-:Y:S01]  /*1c60*/  ISETP.LT.AND P4, PT, R4, 0x500, !P0 ;  /* 0x000005000400780c */ /* 0x000fe20004781270 */
[----:B------:R-:W-:Y:S01]  /*1c70*/  IMAD R4, R31, 0x3c1, R0 ;  /* 0x000003c11f047824 */ /* 0x000fe200078e0200 */
[----:B------:R-:W-:Y:S01]  /*1c80*/  ISETP.LT.AND P2, PT, R6, 0x500, !P0 ;  /* 0x000005000600780c */ /* 0x000fe20004741270 */
[----:B------:R-:W-:Y:S01]  /*1c90*/  IMAD R21, R21, 0x1e8020, R12 ;  /* 0x001e802015157824 */ /* 0x000fe200078e020c */
[----:B------:R-:W-:Y:S01]  /*1ca0*/  ISETP.LT.AND P3, PT, R8, 0x500, !P0 ;  /* 0x000005000800780c */ /* 0x000fe20004761270 */
[--C-:B------:R-:W-:Y:S01]  /*1cb0*/  IMAD R6, R29, 0x3c1, R0.reuse ;  /* 0x000003c11d067824 */ /* 0x100fe200078e0200 */
[----:B------:R-:W-:Y:S01]  /*1cc0*/  LOP3.LUT R28, R28, 0x3c, RZ, 0xfc, !PT ;  /* 0x0000003c1c1c7812 */ /* 0x000fe200078efcff */
[----:B------:R-:W-:-:S02]  /*1cd0*/  IMAD R12, R9, 0x3c1, R0 ;  /* 0x000003c1090c7824 */ /* 0x000fc400078e0200 */
[----:B------:R-:W-:Y:S01]  /*1ce0*/  IMAD R25, R25, 0x1e8020, R4 ;  /* 0x001e802019197824 */ /* 0x000fe200078e0204 */
[----:B------:R-:W-:Y:S01]  /*1cf0*/  ISETP.LT.AND P0, PT, R28, 0x500, !P0 ;  /* 0x000005001c00780c */ /* 0x000fe20004701270 */
[----:B0-----:R-:W-:Y:S02]  /*1d00*/  IMAD R15, R13, 0x1e8020, R6 ;  /* 0x001e80200d0f7824 */ /* 0x001fe400078e0206 */
[----:B------:R-:W-:Y:S02]  /*1d10*/  IMAD R11, R11, 0x1e8020, R12 ;  /* 0x001e80200b0b7824 */ /* 0x000fe400078e020c */
[----:B------:R-:W-:-:S04]  /*1d20*/  IMAD.WIDE R8, R21, 0x4, R2 ;  /* 0x0000000415087825 */ /* 0x000fc800078e0202 */
[--C-:B------:R-:W-:Y:S01]  /*1d30*/  IMAD.WIDE R12, R25, 0x4, R2.reuse ;  /* 0x00000004190c7825 */ /* 0x100fe200078e0202 */
[----:B--2---:R0:W-:Y:S03]  /*1d40*/  @P5 STG.E desc[UR6][R8.64], R23 ;  /* 0x0000001708005986 */ /* 0x0041e6000c101906 */
[--C-:B------:R-:W-:Y:S01]  /*1d50*/  IMAD.WIDE R14, R15, 0x4, R2.reuse ;  /* 0x000000040f0e7825 */ /* 0x100fe200078e0202 */
[----:B---3--:R0:W-:Y:S03]  /*1d60*/  @P4 STG.E desc[UR6][R12.64], R20 ;  /* 0x000000140c004986 */ /* 0x0081e6000c101906 */
[--C-:B------:R-:W-:Y:S01]  /*1d70*/  IMAD.WIDE R24, R11, 0x4, R2.reuse ;  /* 0x000000040b187825 */ /* 0x100fe200078e0202 */
[----:B----4-:R0:W-:Y:S03]  /*1d80*/  @P3 STG.E desc[UR6][R14.64], R19 ;  /* 0x000000130e003986 */ /* 0x0101e6000c101906 */
[--C-:B------:R-:W-:Y:S01]  /*1d90*/  IMAD.WIDE R6, R7, 0x4, R2.reuse ;  /* 0x0000000407067825 */ /* 0x100fe200078e0202 */
[----:B-----5:R0:W-:Y:S03]  /*1da0*/  @P2 STG.E desc[UR6][R24.64], R18 ;  /* 0x0000001218002986 */ /* 0x0201e6000c101906 */
[----:B------:R-:W-:Y:S01]  /*1db0*/  IMAD.WIDE R4, R5, 0x4, R2 ;  /* 0x0000000405047825 */ /* 0x000fe200078e0202 */
[----:B------:R0:W-:Y:S04]  /*1dc0*/  @P1 STG.E desc[UR6][R6.64], R17 ;  /* 0x0000001106001986 */ /* 0x0001e8000c101906 */
[----:B------:R0:W-:Y:S02]  /*1dd0*/  @P6 STG.E desc[UR6][R4.64], R16 ;  /* 0x0000001004006986 */ /* 0x0001e4000c101906 */
[----:B0-----:R-:W-:Y:S05]  /*1de0*/  @!P0 EXIT ;  /* 0x000000000000894d */ /* 0x001fea0003800000 */
[----:B0-----:R-:W0:Y:S01]  /*1df0*/  LDS R9, [R10+0x3c00] ;  /* 0x003c00000a097984 */ /* 0x001e220000000800 */
[----:B------:R-:W-:-:S05]  /*1e00*/  IMAD.HI R4, R28, 0x66666667, RZ ;  /* 0x666666671c047827 */ /* 0x000fca00078e02ff */
[----:B------:R-:W-:-:S04]  /*1e10*/  SHF.R.U32.HI R5, RZ, 0x1f, R4 ;  /* 0x0000001fff057819 */ /* 0x000fc80000011604 */
[----:B------:R-:W-:-:S05]  /*1e20*/  LEA.HI.SX32 R5, R4, R5, 0x19 ;  /* 0x0000000504057211 */ /* 0x000fca00078fcaff */
[----:B------:R-:W-:-:S04]  /*1e30*/  IMAD R7, R5, -0x140, R28 ;  /* 0xfffffec005077824 */ /* 0x000fc800078e021c */
[----:B------:R-:W-:-:S04]  /*1e40*/  IMAD R0, R7, 0x3c1, R0 ;  /* 0x000003c107007824 */ /* 0x000fc800078e0200 */
[----:B------:R-:W-:-:S04]  /*1e50*/  IMAD R5, R5, 0x1e8020, R0 ;  /* 0x001e802005057824 */ /* 0x000fc800078e0200 */
[----:B------:R-:W-:-:S05]  /*1e60*/  IMAD.WIDE R2, R5, 0x4, R2 ;  /* 0x0000000405027825 */ /* 0x000fca00078e0202 */
[----:B0-----:R-:W-:Y:S01]  /*1e70*/  STG.E desc[UR6][R2.64], R9 ;  /* 0x0000000902007986 */ /* 0x001fe2000c101906 */
[----:B------:R-:W-:Y:S05]  /*1e80*/  EXIT ;  /* 0x000000000000794d */ /* 0x000fea0003800000 */
.L_x_0:
[----:B------:R-:W-:-:S00]  /*1e90*/  BRA `(.L_x_0) ;  /* 0xfffffffc00fc7947 */ /* 0x000fc0000383ffff */
[----:B------:R-:W-:-:S00]  /*1ea0*/  NOP ;  /* 0x0000000000007918 */ /* 0x000fc00000000000 */
        /* <DEDUP_REMOVED lines=13> */
.L_x_1:


//--------------------- .nv.global.init           --------------------------
	.section	.nv.global.init,"aw",@progbits
.nv.global.init:
	.type		_$_str,@object
	.size		_$_str,(_$_str_$_2 - _$_str)
_$_str:
        /*0000*/ 	.byte	0x5f, 0x5f, 0x43, 0x55, 0x44, 0x41, 0x5f, 0x46, 0x54, 0x5a, 0x00
	.type		_$_str_$_2,@object
	.size		_$_str_$_2,(.L_1 - _$_str_$_2)
_$_str_$_2:
        /*000b*/ 	.byte	0x5f, 0x5f, 0x43, 0x55, 0x44, 0x41, 0x5f, 0x50, 0x52, 0x45, 0x43, 0x5f, 0x53, 0x51, 0x52, 0x54
        /*001b*/ 	.byte	0x00
.L_1:


//--------------------- .nv.shared.triton_poi_fused__native_batch_norm_legit_no_training_relu_9 --------------------------
	.section	.nv.shared.triton_poi_fused__native_batch_norm_legit_no_training_relu_9,"aw",@nobits
	.sectionflags	@""
	.align	16
	.zero		1024


//--------------------- .nv.constant0.triton_poi_fused__native_batch_norm_legit_no_training_relu_9 --------------------------
	.section	.nv.constant0.triton_poi_fused__native_batch_norm_legit_no_training_relu_9,"a",@progbits
	.sectionflags	@""
	.align	4
.nv.constant0.triton_poi_fused__native_batch_norm_legit_no_training_relu_9:
	.zero		584
